# CuTe-DSL kernel — source=cudnn_frontend_dsl family=nsa_select
# config = {"dtype": "Float16", "head_dim": 64, "block_size": 64}


// ===== COMPILED SASS (sm_100a) =====

	.target	sm_100a

	.elftype	@"ET_EXEC"


//--------------------- .note.nv.tkinfo           --------------------------
	.section	.note.nv.tkinfo,"",@"SHT_NOTE"
	.sectionflags	@"SHF_NOTE_NV_TKINFO"
	.tkinfo
        /*0018*/ 	.word	0x00000081
        /*0030*/ 	.string	""
        /*0030*/ 	.string	"ptxas"
        /*0030*/ 	.string	"Cuda compilation tools, release 12.9, V12.9.83"
        /*0030*/ 	.string	"Build system must define TOOLS_VERSION_EXTENDED"
        /*0030*/ 	.string	"-O 3 -arch sm_100a "



//--------------------- .note.nv.cuver            --------------------------
	.section	.note.nv.cuver,"",@"SHT_NOTE"
	.sectionflags	@"SHF_NOTE_NV_CUVER"
        /*0018*/ 	.short	0x0001
        /*001a*/ 	.short	0x0064
        /*001c*/ 	.short	0x0001
        /*001e*/ 	.short	0x0000
        /*0020*/ 	.short	0x0001
        /*0022*/ 	.short	0x0000


//--------------------- .nv.info                  --------------------------
	.section	.nv.info,"",@"SHT_CUDA_INFO"
	.align	4


	//----- nvinfo : EIATTR_REGCOUNT
	.align		4
        /*0000*/ 	.byte	0x04, 0x2f
        /*0002*/ 	.short	(.L_1 - .L_0)
	.align		4
.L_0:
        /*0004*/ 	.word	index@(kernel_cutlass_kernel_cudnnnative_sparse_attentionselectionNSA_select_attn_fwd_hmmaHopperSelectAttentionFwd_object_at__CopyAtom_ThrID10_TVLayoutSrc112801_TVLayoutDst112801_Valuetypef16_te_0)
        /*0008*/ 	.word	0x0000007f


	//----- nvinfo : EIATTR_FRAME_SIZE
	.align		4
.L_1:
        /*000c*/ 	.byte	0x04, 0x11
        /*000e*/ 	.short	(.L_3 - .L_2)
	.align		4
.L_2:
        /*0010*/ 	.word	index@(kernel_cutlass_kernel_cudnnnative_sparse_attentionselectionNSA_select_attn_fwd_hmmaHopperSelectAttentionFwd_object_at__CopyAtom_ThrID10_TVLayoutSrc112801_TVLayoutDst112801_Valuetypef16_te_0)
        /*0014*/ 	.word	0x00000000


	//----- nvinfo : EIATTR_MIN_STACK_SIZE
	.align		4
.L_3:
        /*0018*/ 	.byte	0x04, 0x12
        /*001a*/ 	.short	(.L_5 - .L_4)
	.align		4
.L_4:
        /*001c*/ 	.word	index@(kernel_cutlass_kernel_cudnnnative_sparse_attentionselectionNSA_select_attn_fwd_hmmaHopperSelectAttentionFwd_object_at__CopyAtom_ThrID10_TVLayoutSrc112801_TVLayoutDst112801_Valuetypef16_te_0)
        /*0020*/ 	.word	0x00000000
.L_5:


//--------------------- .nv.info.kernel_cutlass_kernel_cudnnnative_sparse_attentionselectionNSA_select_attn_fwd_hmmaHopperSelectAttentionFwd_object_at__CopyAtom_ThrID10_TVLayoutSrc112801_TVLayoutDst112801_Valuetypef16_te_0 --------------------------
	.section	.nv.info.kernel_cutlass_kernel_cudnnnative_sparse_attentionselectionNSA_select_attn_fwd_hmmaHopperSelectAttentionFwd_object_at__CopyAtom_ThrID10_TVLayoutSrc112801_TVLayoutDst112801_Valuetypef16_te_0,"",@"SHT_CUDA_INFO"
	.sectionflags	@""
	.align	4


	//----- nvinfo : EIATTR_CUDA_API_VERSION
	.align		4
        /*0000*/ 	.byte	0x04, 0x37
        /*0002*/ 	.short	(.L_7 - .L_6)
.L_6:
        /*0004*/ 	.word	0x00000081


	//----- nvinfo : EIATTR_KPARAM_INFO
	.align		4
.L_7:
        /*0008*/ 	.byte	0x04, 0x17
        /*000a*/ 	.short	(.L_9 - .L_8)
.L_8:
        /*000c*/ 	.word	0x00000000
        /*0010*/ 	.short	0x0009
        /*0012*/ 	.short	0x0228
        /*0014*/ 	.byte	0x00, 0xf0, 0x11, 0x00


	//----- nvinfo : EIATTR_KPARAM_INFO
	.align		4
.L_9:
        /*0018*/ 	.byte	0x04, 0x17
        /*001a*/ 	.short	(.L_11 - .L_10)
.L_10:
        /*001c*/ 	.word	0x00000000
        /*0020*/ 	.short	0x0008
        /*0022*/ 	.short	0x0220
        /*0024*/ 	.byte	0x00, 0xf0, 0x21, 0x00


	//----- nvinfo : EIATTR_KPARAM_INFO
	.align		4
.L_11:
        /*0028*/ 	.byte	0x04, 0x17
        /*002a*/ 	.short	(.L_13 - .L_12)
.L_12:
        /*002c*/ 	.word	0x00000000
        /*0030*/ 	.short	0x0007
        /*0032*/ 	.short	0x0218
        /*0034*/ 	.byte	0x00, 0xf0, 0x21, 0x00


	//----- nvinfo : EIATTR_KPARAM_INFO
	.align		4
.L_13:
        /*0038*/ 	.byte	0x04, 0x17
        /*003a*/ 	.short	(.L_15 - .L_14)
.L_14:
        /*003c*/ 	.word	0x00000000
        /*0040*/ 	.short	0x0006
        /*0042*/ 	.short	0x0210
        /*0044*/ 	.byte	0x00, 0xf0, 0x21, 0x00


	//----- nvinfo : EIATTR_KPARAM_INFO
	.align		4
.L_15:
        /*0048*/ 	.byte	0x04, 0x17
        /*004a*/ 	.short	(.L_17 - .L_16)
.L_16:
        /*004c*/ 	.word	0x00000000
        /*0050*/ 	.short	0x0005
        /*0052*/ 	.short	0x0208
        /*0054*/ 	.byte	0x00, 0xf0, 0x21, 0x00


	//----- nvinfo : EIATTR_KPARAM_INFO
	.align		4
.L_17:
        /*0058*/ 	.byte	0x04, 0x17
        /*005a*/ 	.short	(.L_19 - .L_18)
.L_18:
        /*005c*/ 	.word	0x00000000
        /*0060*/ 	.short	0x0004
        /*0062*/ 	.short	0x0200
        /*0064*/ 	.byte	0x00, 0xf0, 0x21, 0x00


	//----- nvinfo : EIATTR_KPARAM_INFO
	.align		4
.L_19:
        /*0068*/ 	.byte	0x04, 0x17
        /*006a*/ 	.short	(.L_21 - .L_20)
.L_20:
        /*006c*/ 	.word	0x00000000
        /*0070*/ 	.short	0x0003
        /*0072*/ 	.short	0x0180
        /*0074*/ 	.byte	0x00, 0xf0, 0x01, 0x02


	//----- nvinfo : EIATTR_KPARAM_INFO
	.align		4
.L_21:
        /*0078*/ 	.byte	0x04, 0x17
        /*007a*/ 	.short	(.L_23 - .L_22)
.L_22:
        /*007c*/ 	.word	0x00000000
        /*0080*/ 	.short	0x0002
        /*0082*/ 	.short	0x0100
        /*0084*/ 	.byte	0x00, 0xf0, 0x01, 0x02


	//----- nvinfo : EIATTR_KPARAM_INFO
	.align		4
.L_23:
        /*0088*/ 	.byte	0x04, 0x17
        /*008a*/ 	.short	(.L_25 - .L_24)
.L_24:
        /*008c*/ 	.word	0x00000000
        /*0090*/ 	.short	0x0001
        /*0092*/ 	.short	0x0080
        /*0094*/ 	.byte	0x00, 0xf0, 0x01, 0x02


	//----- nvinfo : EIATTR_KPARAM_INFO
	.align		4
.L_25:
        /*0098*/ 	.byte	0x04, 0x17
        /*009a*/ 	.short	(.L_27 - .L_26)
.L_26:
        /*009c*/ 	.word	0x00000000
        /*00a0*/ 	.short	0x0000
        /*00a2*/ 	.short	0x0000
        /*00a4*/ 	.byte	0x00, 0xf0, 0x01, 0x02


	//----- nvinfo : EIATTR_SPARSE_MMA_MASK
	.align		4
.L_27:
        /*00a8*/ 	.byte	0x03, 0x50
        /*00aa*/ 	.short	0x0000


	//----- nvinfo : EIATTR_MAXREG_COUNT
	.align		4
        /*00ac*/ 	.byte	0x03, 0x1b
        /*00ae*/ 	.short	0x00ff


	//----- nvinfo : EIATTR_NUM_BARRIERS
	.align		4
        /*00b0*/ 	.byte	0x02, 0x4c
        /*00b2*/ 	.byte	0x01
	.zero		1


	//----- nvinfo : EIATTR_INT_WARP_WIDE_INSTR_OFFSETS
	.align		4
        /*00b4*/ 	.byte	0x04, 0x31
        /*00b6*/ 	.short	(.L_29 - .L_28)


	//   ....[0]....
.L_28:
        /*00b8*/ 	.word	0x00000120


	//   ....[1]....
        /*00bc*/ 	.word	0x00000140


	//   ....[2]....
        /*00c0*/ 	.word	0x00000150


	//   ....[3]....
        /*00c4*/ 	.word	0x00000160


	//   ....[4]....
        /*00c8*/ 	.word	0x00000200


	//   ....[5]....
        /*00cc*/ 	.word	0x00000210


	//   ....[6]....
        /*00d0*/ 	.word	0x000002e0


	//   ....[7]....
        /*00d4*/ 	.word	0x00000670


	//   ....[8]....
        /*00d8*/ 	.word	0x00000680


	//   ....[9]....
        /*00dc*/ 	.word	0x00000770


	//   ....[10]....
        /*00e0*/ 	.word	0x00000780


	//   ....[11]....
        /*00e4*/ 	.word	0x00000850


	//   ....[12]....
        /*00e8*/ 	.word	0x00000860


	//   ....[13]....
        /*00ec*/ 	.word	0x00000930


	//   ....[14]....
        /*00f0*/ 	.word	0x00000940


	//   ....[15]....
        /*00f4*/ 	.word	0x00000a10


	//   ....[16]....
        /*00f8*/ 	.word	0x00000a20


	//   ....[17]....
        /*00fc*/ 	.word	0x00000af0


	//   ....[18]....
        /*0100*/ 	.word	0x00000b00


	//   ....[19]....
        /*0104*/ 	.word	0x00000bd0


	//   ....[20]....
        /*0108*/ 	.word	0x00000be0


	//   ....[21]....
        /*010c*/ 	.word	0x00000cb0


	//   ....[22]....
        /*0110*/ 	.word	0x00000cc0


	//   ....[23]....
        /*0114*/ 	.word	0x00000e30


	//   ....[24]....
        /*0118*/ 	.word	0x00000e40


	//   ....[25]....
        /*011c*/ 	.word	0x00001470


	//   ....[26]....
        /*0120*/ 	.word	0x00001480


	//   ....[27]....
        /*0124*/ 	.word	0x00001bc0


	//   ....[28]....
        /*0128*/ 	.word	0x00001c00


	//----- nvinfo : EIATTR_COOP_GROUP_MASK_REGIDS
	.align		4
.L_29:
        /*012c*/ 	.byte	0x04, 0x29
        /*012e*/ 	.short	(.L_31 - .L_30)


	//   ....[0]....
.L_30:
        /*0130*/ 	.word	0x05000067


	//   ....[1]....
        /*0134*/ 	.word	0x05000069


	//   ....[2]....
        /*0138*/ 	.word	0x05000045


	//   ....[3]....
        /*013c*/ 	.word	0x05000044


	//   ....[4]....
        /*0140*/ 	.word	0x05000046


	//   ....[5]....
        /*0144*/ 	.word	0x05000046


	//   ....[6]....
        /*0148*/ 	.word	0x05000046


	//   ....[7]....
        /*014c*/ 	.word	0x05000046


	//----- nvinfo : EIATTR_COOP_GROUP_INSTR_OFFSETS
	.align		4
.L_31:
        /*0150*/ 	.byte	0x04, 0x28
        /*0152*/ 	.short	(.L_33 - .L_32)


	//   ....[0]....
.L_32:
        /*0154*/ 	.word	0x00001fc0


	//   ....[1]....
        /*0158*/ 	.word	0x00001fe0


	//   ....[2]....
        /*015c*/ 	.word	0x00002430


	//   ....[3]....
        /*0160*/ 	.word	0x00002450


	//   ....[4]....
        /*0164*/ 	.word	0x00003890


	//   ....[5]....
        /*0168*/ 	.word	0x00003920


	//   ....[6]....
        /*016c*/ 	.word	0x00003da0


	//   ....[7]....
        /*0170*/ 	.word	0x00003e10


	//----- nvinfo : EIATTR_VRC_CTA_INIT_COUNT
	.align		4
.L_33:
        /*0174*/ 	.byte	0x02, 0x4a
	.zero		1
	.zero		1


	//----- nvinfo : EIATTR_MBARRIER_INSTR_OFFSETS
	.align		4
        /*0178*/ 	.byte	0x04, 0x39
        /*017a*/ 	.short	(.L_35 - .L_34)


	//   ....[0]....
.L_34:
        /*017c*/ 	.word	0x000002c0
        /*0180*/ 	.word	0x000000ff
        /*0184*/ 	.word	0x00000000
        /*0188*/ 	.short	0x0100
        /*018a*/ 	.byte	0x08
	.zero		1


	//   ....[1]....
        /*018c*/ 	.word	0x000002f0
        /*0190*/ 	.word	0x000000ff
        /*0194*/ 	.word	0x00000008
        /*0198*/ 	.short	0x0100
        /*019a*/ 	.byte	0x08
	.zero		1


	//   ....[2]....
        /*019c*/ 	.word	0x00000320
        /*01a0*/ 	.word	0x000000ff
        /*01a4*/ 	.word	0x00000020
        /*01a8*/ 	.short	0x0100
        /*01aa*/ 	.byte	0x09
	.zero		1


	//   ....[3]....
        /*01ac*/ 	.word	0x00000330
        /*01b0*/ 	.word	0x000000ff
        /*01b4*/ 	.word	0x00000028
        /*01b8*/ 	.short	0x0100
        /*01ba*/ 	.byte	0x09
	.zero		1


	//   ....[4]....
        /*01bc*/ 	.word	0x00000360
        /*01c0*/ 	.word	0x000000ff
        /*01c4*/ 	.word	0x00000010
        /*01c8*/ 	.short	0x0100
        /*01ca*/ 	.byte	0x0a
	.zero		1


	//   ....[5]....
        /*01cc*/ 	.word	0x00000370
        /*01d0*/ 	.word	0x000000ff
        /*01d4*/ 	.word	0x00000018
        /*01d8*/ 	.short	0x0100
        /*01da*/ 	.byte	0x0a
	.zero		1


	//   ....[6]....
        /*01dc*/ 	.word	0x00000610
        /*01e0*/ 	.word	0x00000007
        /*01e4*/ 	.word	0x00000028
        /*01e8*/ 	.short	0x010a
        /*01ea*/ 	.byte	0xff
	.zero		1


	//   ....[7]....
        /*01ec*/ 	.word	0x00000d90
        /*01f0*/ 	.word	0x00000007
        /*01f4*/ 	.word	0x00000008
        /*01f8*/ 	.short	0x010a
        /*01fa*/ 	.byte	0xff
	.zero		1


	//   ....[8]....
        /*01fc*/ 	.word	0x00001030
        /*0200*/ 	.word	0x00000003
        /*0204*/ 	.word	0x00000020
        /*0208*/ 	.short	0x010a
        /*020a*/ 	.byte	0xff
	.zero		1


	//   ....[9]....
        /*020c*/ 	.word	0x00001060
        /*0210*/ 	.word	0x00000003
        /*0214*/ 	.word	0x00000020
        /*0218*/ 	.short	0x010a
        /*021a*/ 	.byte	0xff
	.zero		1


	//   ....[10]....
        /*021c*/ 	.word	0x00001210
        /*0220*/ 	.word	0x00000003
        /*0224*/ 	.word	0x00000000
        /*0228*/ 	.short	0x010a
        /*022a*/ 	.byte	0xff
	.zero		1


	//   ....[11]....
        /*022c*/ 	.word	0x00001330
        /*0230*/ 	.word	0x00000003
        /*0234*/ 	.word	0x00000000
        /*0238*/ 	.short	0x010a
        /*023a*/ 	.byte	0xff
	.zero		1


	//   ....[12]....
        /*023c*/ 	.word	0x000013d0
        /*0240*/ 	.word	0x0000003d
        /*0244*/ 	.word	0x00000018
        /*0248*/ 	.short	0x010a
        /*024a*/ 	.byte	0xff
	.zero		1


	//   ....[13]....
        /*024c*/ 	.word	0x00001a40
        /*0250*/ 	.word	0x00000003
        /*0254*/ 	.word	0x00000008
        /*0258*/ 	.short	0x0101
        /*025a*/ 	.byte	0xff
	.zero		1


	//   ....[14]....
        /*025c*/ 	.word	0x00001b30
        /*0260*/ 	.word	0x00000003
        /*0264*/ 	.word	0x00000008
        /*0268*/ 	.short	0x010a
        /*026a*/ 	.byte	0xff
	.zero		1


	//   ....[15]....
        /*026c*/ 	.word	0x00002620
        /*0270*/ 	.word	0x00000003
        /*0274*/ 	.word	0x00000010
        /*0278*/ 	.short	0x010a
        /*027a*/ 	.byte	0xff
	.zero		1


	//   ....[16]....
        /*027c*/ 	.word	0x00002640
        /*0280*/ 	.word	0x00000003
        /*0284*/ 	.word	0x00000010
        /*0288*/ 	.short	0x010a
        /*028a*/ 	.byte	0xff
	.zero		1


	//   ....[17]....
        /*028c*/ 	.word	0x00002b80
        /*0290*/ 	.word	0x00000003
        /*0294*/ 	.word	0x00000000
        /*0298*/ 	.short	0x010a
        /*029a*/ 	.byte	0xff
	.zero		1


	//   ....[18]....
        /*029c*/ 	.word	0x00002bb0
        /*02a0*/ 	.word	0x00000003
        /*02a4*/ 	.word	0x00000018
        /*02a8*/ 	.short	0x0101
        /*02aa*/ 	.byte	0xff
	.zero		1


	//   ....[19]....
        /*02ac*/ 	.word	0x00003600
        /*02b0*/ 	.word	0x00000007
        /*02b4*/ 	.word	0x00000028
        /*02b8*/ 	.short	0x010a
        /*02ba*/ 	.byte	0xff
	.zero		1


	//   ....[20]....
        /*02bc*/ 	.word	0x00003670
        /*02c0*/ 	.word	0x00000007
        /*02c4*/ 	.word	0x00000008
        /*02c8*/ 	.short	0x010a
        /*02ca*/ 	.byte	0xff
	.zero		1


	//   ....[21]....
        /*02cc*/ 	.word	0x000036c0
        /*02d0*/ 	.word	0x00000003
        /*02d4*/ 	.word	0x00000020
        /*02d8*/ 	.short	0x010a
        /*02da*/ 	.byte	0xff
	.zero		1


	//   ....[22]....
        /*02dc*/ 	.word	0x00003720
        /*02e0*/ 	.word	0x00000003
        /*02e4*/ 	.word	0x00000000
        /*02e8*/ 	.short	0x010a
        /*02ea*/ 	.byte	0xff
	.zero		1


	//   ....[23]....
        /*02ec*/ 	.word	0x00003780
        /*02f0*/ 	.word	0x0000003d
        /*02f4*/ 	.word	0x00000018
        /*02f8*/ 	.short	0x010a
        /*02fa*/ 	.byte	0xff
	.zero		1


	//   ....[24]....
        /*02fc*/ 	.word	0x000037e0
        /*0300*/ 	.word	0x00000003
        /*0304*/ 	.word	0x00000008
        /*0308*/ 	.short	0x010a
        /*030a*/ 	.byte	0xff
	.zero		1


	//   ....[25]....
        /*030c*/ 	.word	0x00003e50
        /*0310*/ 	.word	0x00000003
        /*0314*/ 	.word	0x00000010
        /*0318*/ 	.short	0x010a
        /*031a*/ 	.byte	0xff
	.zero		1


	//----- nvinfo : EIATTR_NUM_MBARRIERS
	.align		4
.L_35:
        /*031c*/ 	.byte	0x03, 0x38
        /*031e*/ 	.short	0x0006


	//----- nvinfo : EIATTR_EXIT_INSTR_OFFSETS
	.align		4
        /*0320*/ 	.byte	0x04, 0x1c
        /*0322*/ 	.short	(.L_37 - .L_36)


	//   ....[0]....
.L_36:
        /*0324*/ 	.word	0x000004e0


	//   ....[1]....
        /*0328*/ 	.word	0x000035d0


	//----- nvinfo : EIATTR_REQNTID
	.align		4
.L_37:
        /*032c*/ 	.byte	0x04, 0x10
        /*032e*/ 	.short	(.L_39 - .L_38)
.L_38:
        /*0330*/ 	.word	0x00000020
        /*0334*/ 	.word	0x00000001
        /*0338*/ 	.word	0x00000001


	//----- nvinfo : EIATTR_CRS_STACK_SIZE
	.align		4
.L_39:
        /*033c*/ 	.byte	0x04, 0x1e
        /*033e*/ 	.short	(.L_41 - .L_40)
.L_40:
        /*0340*/ 	.word	0x00000000


	//----- nvinfo : EIATTR_CBANK_PARAM_SIZE
	.align		4
.L_41:
        /*0344*/ 	.byte	0x03, 0x19
        /*0346*/ 	.short	0x022c


	//----- nvinfo : EIATTR_PARAM_CBANK
	.align		4
        /*0348*/ 	.byte	0x04, 0x0a
        /*034a*/ 	.short	(.L_43 - .L_42)
	.align		4
.L_42:
        /*034c*/ 	.word	index@(.nv.constant0.kernel_cutlass_kernel_cudnnnative_sparse_attentionselectionNSA_select_attn_fwd_hmmaHopperSelectAttentionFwd_object_at__CopyAtom_ThrID10_TVLayoutSrc112801_TVLayoutDst112801_Valuetypef16_te_0)
        /*0350*/ 	.short	0x0380
        /*0352*/ 	.short	0x022c


	//----- nvinfo : EIATTR_SW_WAR
	.align		4
.L_43:
        /*0354*/ 	.byte	0x04, 0x36
        /*0356*/ 	.short	(.L_45 - .L_44)
.L_44:
        /*0358*/ 	.word	0x00000008
.L_45:


//--------------------- .nv.compat                --------------------------
	.section	.nv.compat,"",@"SHT_CUDA_COMPAT_INFO"
	.align	4
        /*0000*/ 	.byte	0x02, 0x02, 0x02, 0x00, 0x02, 0x05, 0x05, 0x00, 0x02, 0x03, 0x01, 0x00, 0x02, 0x06, 0x01, 0x00


//--------------------- .nv.callgraph             --------------------------
	.section	.nv.callgraph,"",@"SHT_CUDA_CALLGRAPH"
	.align	4
	.sectionentsize	8
	.align		4
        /*0000*/ 	.word	0x00000000
	.align		4
        /*0004*/ 	.word	0xffffffff
	.align		4
        /*0008*/ 	.word	0x00000000
	.align		4
        /*000c*/ 	.word	0xfffffffe
	.align		4
        /*0010*/ 	.word	0x00000000
	.align		4
        /*0014*/ 	.word	0xfffffffd
	.align		4
        /*0018*/ 	.word	0x00000000
	.align		4
        /*001c*/ 	.word	0xfffffffc


//--------------------- .text.kernel_cutlass_kernel_cudnnnative_sparse_attentionselectionNSA_select_attn_fwd_hmmaHopperSelectAttentionFwd_object_at__CopyAtom_ThrID10_TVLayoutSrc112801_TVLayoutDst112801_Valuetypef16_te_0 --------------------------
	.section	.text.kernel_cutlass_kernel_cudnnnative_sparse_attentionselectionNSA_select_attn_fwd_hmmaHopperSelectAttentionFwd_object_at__CopyAtom_ThrID10_TVLayoutSrc112801_TVLayoutDst112801_Valuetypef16_te_0,"ax",@progbits
	.align	128
        .global         kernel_cutlass_kernel_cudnnnative_sparse_attentionselectionNSA_select_attn_fwd_hmmaHopperSelectAttentionFwd_object_at__CopyAtom_ThrID10_TVLayoutSrc112801_TVLayoutDst112801_Valuetypef16_te_0
        .type           kernel_cutlass_kernel_cudnnnative_sparse_attentionselectionNSA_select_attn_fwd_hmmaHopperSelectAttentionFwd_object_at__CopyAtom_ThrID10_TVLayoutSrc112801_TVLayoutDst112801_Valuetypef16_te_0,@function
        .size           kernel_cutlass_kernel_cudnnnative_sparse_attentionselectionNSA_select_attn_fwd_hmmaHopperSelectAttentionFwd_object_at__CopyAtom_ThrID10_TVLayoutSrc112801_TVLayoutDst112801_Valuetypef16_te_0,(.L_x_62 - kernel_cutlass_kernel_cudnnnative_sparse_attentionselectionNSA_select_attn_fwd_hmmaHopperSelectAttentionFwd_object_at__CopyAtom_ThrID10_TVLayoutSrc112801_TVLayoutDst112801_Valuetypef16_te_0)
        .other          kernel_cutlass_kernel_cudnnnative_sparse_attentionselectionNSA_select_attn_fwd_hmmaHopperSelectAttentionFwd_object_at__CopyAtom_ThrID10_TVLayoutSrc112801_TVLayoutDst112801_Valuetypef16_te_0,@"STO_CUDA_ENTRY STV_DEFAULT"
kernel_cutlass_kernel_cudnnnative_sparse_attentionselectionNSA_select_attn_fwd_hmmaHopperSelectAttentionFwd_object_at__CopyAtom_ThrID10_TVLayoutSrc112801_TVLayoutDst112801_Valuetypef16_te_0:
.text.kernel_cutlass_kernel_cudnnnative_sparse_attentionselectionNSA_select_attn_fwd_hmmaHopperSelectAttentionFwd_object_at__CopyAtom_ThrID10_TVLayoutSrc112801_TVLayoutDst112801_Valuetypef16_te_0:
[----:B------:R-:W1:Y:S01]  /*0000*/  LDC R1, c[0x0][0x37c] ;  /* 0x0000df00ff017b82 */ /* 0x000e620000000800 */
[----:B------:R-:W2:Y:S07]  /*0010*/  S2R R4, SR_TID.X ;  /* 0x0000000000047919 */ /* 0x000eae0000002100 */
[----:B------:R-:W3:Y:S01]  /*0020*/  LDC.64 R2, c[0x0][0x590] ;  /* 0x00016400ff027b82 */ /* 0x000ee20000000a00 */
[----:B------:R-:W-:Y:S01]  /*0030*/  BSSY.RECONVERGENT B0, `(.L_x_0) ;  /* 0x000000e000007945 */ /* 0x000fe20003800200 */
[----:B------:R-:W4:Y:S01]  /*0040*/  S2R R5, SR_CTAID.Z ;  /* 0x0000000000057919 */ /* 0x000f220000002700 */
[----:B--2---:R-:W-:-:S04]  /*0050*/  SHF.R.U32.HI R120, RZ, 0x5, R4 ;  /* 0x00000005ff787819 */ /* 0x004fc80000011604 */
[----:B------:R-:W-:-:S13]  /*0060*/  ISETP.NE.AND P0, PT, R120, RZ, PT ;  /* 0x000000ff7800720c */ /* 0x000fda0003f05270 */
[----:B-1--4-:R-:W-:Y:S05]  /*0070*/  @P0 BRA `(.L_x_1) ;  /* 0x0000000000240947 */ /* 0x012fea0003800000 */
[----:B------:R-:W1:Y:S02]  /*0080*/  LDCU.64 UR4, c[0x0][0x348] ;  /* 0x00006900ff0477ac */ /* 0x000e640008000a00 */
[----:B-1----:R-:W-:Y:S02]  /*0090*/  UIADD3 UR6, UP0, UPT, UR4, 0x80, URZ ;  /* 0x0000008004067890 */ /* 0x002fe4000ff1e0ff */
[----:B------:R1:W-:Y:S01]  /*00a0*/  UTMACCTL.PF [UR4] ;  /* 0x00000000040079b9 */ /* 0x0003e20008040000 */
[----:B------:R-:W-:Y:S02]  /*00b0*/  UIADD3 UR8, UP1, UPT, UR4, 0x180, URZ ;  /* 0x0000018004087890 */ /* 0x000fe4000ff3e0ff */
[----:B------:R-:W-:Y:S02]  /*00c0*/  UIADD3.X UR7, UPT, UPT, URZ, UR5, URZ, UP0, !UPT ;  /* 0x00000005ff077290 */ /* 0x000fe400087fe4ff */
[----:B------:R-:W-:-:S07]  /*00d0*/  UIADD3.X UR9, UPT, UPT, URZ, UR5, URZ, UP1, !UPT ;  /* 0x00000005ff097290 */ /* 0x000fce0008ffe4ff */
[----:B------:R1:W-:Y:S02]  /*00e0*/  UTMACCTL.PF [UR6] ;  /* 0x00000000060079b9 */ /* 0x0003e40008040000 */
[----:B------:R1:W-:Y:S02]  /*00f0*/  UTMACCTL.PF [UR8] ;  /* 0x00000000080079b9 */ /* 0x0003e40008040000 */
[----:B-1----:R-:W-:Y:S01]  /*0100*/  NOP ;  /* 0x0000000000007918 */ /* 0x002fe20000000000 */
.L_x_1:
[----:B------:R-:W-:Y:S05]  /*0110*/  BSYNC.RECONVERGENT B0 ;  /* 0x0000000000007941 */ /* 0x000fea0003800200 */
.L_x_0:
[----:B------:R-:W-:Y:S01]  /*0120*/  VOTEU.ALL UP3, P0 ;  /* 0x0000000000ff7886 */ /* 0x000fe20000060000 */
[----:B------:R-:W-:Y:S01]  /*0130*/  UMOV UR12, 0x1 ;  /* 0x00000001000c7882 */ /* 0x000fe20000000000 */
[----:B------:R-:W-:Y:S01]  /*0140*/  VOTEU.ALL UP2, P0 ;  /* 0x0000000000ff7886 */ /* 0x000fe20000040000 */
[----:B------:R-:W-:Y:S01]  /*0150*/  VOTEU.ALL UP1, P0 ;  /* 0x0000000000ff7886 */ /* 0x000fe20000020000 */
[----:B------:R-:W-:Y:S01]  /*0160*/  VOTEU.ALL UP0, P0 ;  /* 0x0000000000ff7886 */ /* 0x000fe20000000000 */
[----:B------:R-:W1:Y:S01]  /*0170*/  @!UP3 S2UR UR8, SR_CgaCtaId ;  /* 0x000000000008b9c3 */ /* 0x000e620000008800 */
[----:B------:R-:W-:Y:S01]  /*0180*/  @!UP3 UMOV UR4, 0x400 ;  /* 0x000004000004b882 */ /* 0x000fe20000000000 */
[----:B------:R-:W-:-:S04]  /*0190*/  @!UP3 UIADD3 UR14, UPT, UPT, -UR12, 0x100000, URZ ;  /* 0x001000000c0eb890 */ /* 0x000fc8000fffe1ff */
[----:B------:R-:W-:Y:S02]  /*01a0*/  @!UP3 USHF.L.U32 UR15, UR14, 0xb, URZ ;  /* 0x0000000b0e0fb899 */ /* 0x000fe400080006ff */
[----:B------:R-:W-:Y:S01]  /*01b0*/  @!UP3 USHF.L.U32 UR14, UR14, 0x1, URZ ;  /* 0x000000010e0eb899 */ /* 0x000fe200080006ff */
[----:B------:R-:W-:Y:S01]  /*01c0*/  @!UP3 UMOV UR10, 0x400 ;  /* 0x00000400000ab882 */ /* 0x000fe20000000000 */
[----:B------:R-:W-:-:S04]  /*01d0*/  @!UP3 UIADD3 UR16, UPT, UPT, -UR12, 0x100000, URZ ;  /* 0x001000000c10b890 */ /* 0x000fc8000fffe1ff */
[----:B------:R-:W-:Y:S02]  /*01e0*/  @!UP3 USHF.L.U32 UR17, UR16, 0xb, URZ ;  /* 0x0000000b1011b899 */ /* 0x000fe400080006ff */
[----:B------:R-:W-:Y:S01]  /*01f0*/  @!UP3 USHF.L.U32 UR16, UR16, 0x1, URZ ;  /* 0x000000011010b899 */ /* 0x000fe200080006ff */
[----:B------:R-:W-:Y:S01]  /*0200*/  VOTEU.ALL UP4, P0 ;  /* 0x0000000000ff7886 */ /* 0x000fe20000080000 */
[----:B------:R-:W-:Y:S01]  /*0210*/  VOTEU.ALL UP5, P0 ;  /* 0x0000000000ff7886 */ /* 0x000fe200000a0000 */
[----:B------:R-:W2:Y:S01]  /*0220*/  LDCU.64 UR6, c[0x0][0x358] ;  /* 0x00006b00ff0677ac */ /* 0x000ea20008000a00 */
[----:B------:R-:W4:Y:S01]  /*0230*/  @!UP3 S2UR UR5, SR_CgaCtaId ;  /* 0x000000000005b9c3 */ /* 0x000f220000008800 */
[----:B---3--:R-:W-:-:S07]  /*0240*/  IMAD.WIDE.U32 R2, R5, 0x4, R2 ;  /* 0x0000000405027825 */ /* 0x008fce00078e0002 */
[----:B------:R-:W3:Y:S01]  /*0250*/  @!UP3 S2UR UR11, SR_CgaCtaId ;  /* 0x00000000000bb9c3 */ /* 0x000ee20000008800 */
[----:B-1----:R-:W-:Y:S02]  /*0260*/  @!UP3 ULEA UR8, UR8, UR4, 0x18 ;  /* 0x000000040808b291 */ /* 0x002fe4000f8ec0ff */
[----:B----4-:R-:W-:Y:S02]  /*0270*/  @!UP3 ULEA UR9, UR5, UR4, 0x18 ;  /* 0x000000040509b291 */ /* 0x010fe4000f8ec0ff */
[----:B------:R-:W-:-:S04]  /*0280*/  @!UP3 UIADD3 UR4, UPT, UPT, -UR12, 0x100000, URZ ;  /* 0x001000000c04b890 */ /* 0x000fc8000fffe1ff */
[----:B------:R-:W-:Y:S02]  /*0290*/  @!UP3 USHF.L.U32 UR5, UR4, 0xb, URZ ;  /* 0x0000000b0405b899 */ /* 0x000fe400080006ff */
[----:B------:R-:W-:Y:S01]  /*02a0*/  @!UP3 USHF.L.U32 UR4, UR4, 0x1, URZ ;  /* 0x000000010404b899 */ /* 0x000fe200080006ff */
[----:B------:R-:W1:Y:S02]  /*02b0*/  FENCE.VIEW.ASYNC.S ;  /* 0x00000000000073c6 */ /* 0x000e640000000000 */
[----:B-1----:R1:W4:Y:S01]  /*02c0*/  @!UP2 SYNCS.EXCH.64 URZ, [UR8], UR14 ;  /* 0x0000000e08ffa5b2 */ /* 0x0023220008000100 */
[----:B---3--:R-:W-:Y:S01]  /*02d0*/  @!UP3 ULEA UR10, UR11, UR10, 0x18 ;  /* 0x0000000a0b0ab291 */ /* 0x008fe2000f8ec0ff */
[----:B------:R-:W-:Y:S01]  /*02e0*/  VOTEU.ALL UP3, P0 ;  /* 0x0000000000ff7886 */ /* 0x000fe20000060000 */
[----:B------:R1:W4:Y:S01]  /*02f0*/  @!UP1 SYNCS.EXCH.64 URZ, [UR8+0x8], UR14 ;  /* 0x0000080e08ff95b2 */ /* 0x0003220008000100 */
[----:B------:R-:W-:Y:S01]  /*0300*/  NOP ;  /* 0x0000000000007918 */ /* 0x000fe20000000000 */
[----:B----4-:R-:W-:Y:S06]  /*0310*/  BAR.SYNC.DEFER_BLOCKING 0x0 ;  /* 0x0000000000007b1d */ /* 0x010fec0000010000 */
[----:B------:R1:W3:Y:S01]  /*0320*/  @!UP0 SYNCS.EXCH.64 URZ, [UR9+0x20], UR16 ;  /* 0x0000201009ff85b2 */ /* 0x0002e20008000100 */
[----:B------:R1:W3:Y:S01]  /*0330*/  @!UP3 SYNCS.EXCH.64 URZ, [UR9+0x28], UR16 ;  /* 0x0000281009ffb5b2 */ /* 0x0002e20008000100 */
[----:B------:R-:W-:Y:S01]  /*0340*/  NOP ;  /* 0x0000000000007918 */ /* 0x000fe20000000000 */
[----:B---3--:R-:W-:Y:S06]  /*0350*/  BAR.SYNC.DEFER_BLOCKING 0x0 ;  /* 0x0000000000007b1d */ /* 0x008fec0000010000 */
[----:B------:R1:W3:Y:S01]  /*0360*/  @!UP4 SYNCS.EXCH.64 URZ, [UR10+0x10], UR4 ;  /* 0x000010040affc5b2 */ /* 0x0002e20008000100 */
[----:B------:R1:W3:Y:S01]  /*0370*/  @!UP5 SYNCS.EXCH.64 URZ, [UR10+0x18], UR4 ;  /* 0x000018040affd5b2 */ /* 0x0002e20008000100 */
[----:B------:R-:W-:Y:S01]  /*0380*/  NOP ;  /* 0x0000000000007918 */ /* 0x000fe20000000000 */
[----:B---3--:R-:W-:Y:S06]  /*0390*/  BAR.SYNC.DEFER_BLOCKING 0x0 ;  /* 0x0000000000007b1d */ /* 0x008fec0000010000 */
[----:B--2---:R-:W2:Y:S01]  /*03a0*/  LDG.E R118, desc[UR6][R2.64] ;  /* 0x0000000602767981 */ /* 0x004ea2000c1e1900 */
[----:B------:R-:W-:Y:S01]  /*03b0*/  ISETP.GT.U32.AND P1, PT, R4, 0xf, PT ;  /* 0x0000000f0400780c */ /* 0x000fe20003f24070 */
[----:B------:R-:W2:Y:S01]  /*03c0*/  S2UR UR12, SR_CTAID.X ;  /* 0x00000000000c79c3 */ /* 0x000ea20000002500 */
[----:B------:R-:W3:Y:S01]  /*03d0*/  S2R R9, SR_CTAID.Y ;  /* 0x0000000000097919 */ /* 0x000ee20000002600 */
[----:B------:R-:W4:Y:S10]  /*03e0*/  LDG.E R5, desc[UR6][R2.64+0x4] ;  /* 0x0000040602057981 */ /* 0x000f34000c1e1900 */
[----:B------:R-:W5:Y:S01]  /*03f0*/  @!P1 LDC.64 R6, c[0x0][0x598] ;  /* 0x00016600ff069b82 */ /* 0x000f620000000a00 */
[----:B---3--:R-:W-:-:S02]  /*0400*/  @!P1 IMAD R9, R9, 0x10, R4 ;  /* 0x0000001009099824 */ /* 0x008fc400078e0204 */
[----:B--2---:R-:W-:-:S04]  /*0410*/  @!P1 VIADD R0, R118, UR12 ;  /* 0x0000000c76009c36 */ /* 0x004fc80008000000 */
[----:B------:R-:W-:-:S04]  /*0420*/  @!P1 IMAD R9, R0, 0x40, R9 ;  /* 0x0000004000099824 */ /* 0x000fc800078e0209 */
[----:B-----5:R-:W-:-:S06]  /*0430*/  @!P1 IMAD.WIDE R6, R9, 0x4, R6 ;  /* 0x0000000409069825 */ /* 0x020fcc00078e0206 */
[----:B------:R-:W2:Y:S01]  /*0440*/  @!P1 LDG.E R6, desc[UR6][R6.64] ;  /* 0x0000000606069981 */ /* 0x000ea2000c1e1900 */
[----:B------:R-:W3:Y:S01]  /*0450*/  @!P1 S2R R9, SR_CgaCtaId ;  /* 0x0000000000099919 */ /* 0x000ee20000008800 */
[----:B------:R-:W-:Y:S01]  /*0460*/  @!P1 MOV R0, 0x400 ;  /* 0x0000040000009802 */ /* 0x000fe20000000f00 */
[----:B----4-:R-:W-:-:S05]  /*0470*/  IMAD.IADD R5, R5, 0x1, -R118 ;  /* 0x0000000105057824 */ /* 0x010fca00078e0a76 */
[----:B------:R-:W-:Y:S02]  /*0480*/  ISETP.LE.AND P2, PT, R5, UR12, PT ;  /* 0x0000000c05007c0c */ /* 0x000fe4000bf43270 */
[----:B---3--:R-:W-:-:S05]  /*0490*/  @!P1 LEA R9, R9, R0, 0x18 ;  /* 0x0000000009099211 */ /* 0x008fca00078ec0ff */
[----:B------:R-:W-:Y:S01]  /*04a0*/  @!P1 IMAD R5, R4, 0x4, R9 ;  /* 0x0000000404059824 */ /* 0x000fe200078e0209 */
[----:B------:R-:W3:Y:S04]  /*04b0*/  S2UR UR13, SR_CTAID.Y ;  /* 0x00000000000d79c3 */ /* 0x000ee80000002600 */
[----:B--2---:R1:W-:Y:S04]  /*04c0*/  @!P1 STS [R5+0x4880], R6 ;  /* 0x0048800605009388 */ /* 0x0043e80000000800 */
[----:B------:R-:W-:Y:S06]  /*04d0*/  BAR.SYNC.DEFER_BLOCKING 0x0 ;  /* 0x0000000000007b1d */ /* 0x000fec0000010000 */
[----:B-1-3--:R-:W-:Y:S05]  /*04e0*/  @P2 EXIT ;  /* 0x000000000000294d */ /* 0x00afea0003800000 */
[----:B------:R-:W-:Y:S01]  /*04f0*/  R2UR UR8, R118 ;  /* 0x00000000760872ca */ /* 0x000fe200000e0000 */
[----:B------:R-:W1:-:S12]  /*0500*/  LDCU.64 UR4, c[0x0][0x5a0] ;  /* 0x0000b400ff0477ac */ /* 0x000e580008000a00 */
[----:B------:R-:W-:-:S04]  /*0510*/  UIADD3 UR12, UPT, UPT, UR8, UR12, URZ ;  /* 0x0000000c080c7290 */ /* 0x000fc8000fffe0ff */
[----:B------:R-:W-:-:S04]  /*0520*/  ULEA UR8, UR12, UR13, 0x2 ;  /* 0x0000000d0c087291 */ /* 0x000fc8000f8e10ff */
[----:B-1----:R-:W-:-:S06]  /*0530*/  UIMAD.WIDE UR4, UR8, 0x4, UR4 ;  /* 0x00000004080478a5 */ /* 0x002fcc000f8e0204 */
[----:B------:R-:W-:Y:S01]  /*0540*/  IMAD.U32 R2, RZ, RZ, UR4 ;  /* 0x00000004ff027e24 */ /* 0x000fe2000f8e00ff */
[----:B------:R-:W-:Y:S01]  /*0550*/  MOV R3, UR5 ;  /* 0x0000000500037c02 */ /* 0x000fe20008000f00 */
[----:B------:R-:W-:Y:S03]  /*0560*/  BSSY B0, `(.L_x_2) ;  /* 0x00000a5000007945 */ /* 0x000fe60003800000 */
[----:B------:R-:W1:Y:S01]  /*0570*/  LDCU UR4, c[0x0][0x5a8] ;  /* 0x0000b500ff0477ac */ /* 0x000e620008000800 */
[----:B------:R2:W5:Y:S01]  /*0580*/  LDG.E R119, desc[UR6][R2.64] ;  /* 0x0000000602777981 */ /* 0x000562000c1e1900 */
[----:B------:R-:W-:Y:S01]  /*0590*/  LOP3.LUT R0, R4, 0xf, RZ, 0xc0, !PT ;  /* 0x0000000f04007812 */ /* 0x000fe200078ec0ff */
[----:B------:R-:W-:Y:S02]  /*05a0*/  IMAD.MOV.U32 R117, RZ, RZ, 0x1 ;  /* 0x00000001ff757424 */ /* 0x000fe400078e00ff */
[----:B------:R-:W-:Y:S01]  /*05b0*/  IMAD.MOV.U32 R116, RZ, RZ, RZ ;  /* 0x000000ffff747224 */ /* 0x000fe200078e00ff */
[----:B------:R-:W-:Y:S06]  /*05c0*/  @P0 BRA `(.L_x_3) ;  /* 0x0000000800780947 */ /* 0x000fec0003800000 */
[----:B--2---:R-:W2:Y:S01]  /*05d0*/  S2R R3, SR_CgaCtaId ;  /* 0x0000000000037919 */ /* 0x004ea20000008800 */
[----:B------:R-:W-:Y:S01]  /*05e0*/  MOV R2, 0x400 ;  /* 0x0000040000027802 */ /* 0x000fe20000000f00 */
[----:B------:R-:W-:-:S03]  /*05f0*/  IMAD.MOV.U32 R5, RZ, RZ, -0x80000000 ;  /* 0x80000000ff057424 */ /* 0x000fc600078e00ff */
[----:B--2---:R-:W-:-:S04]  /*0600*/  LEA R7, R3, R2, 0x18 ;  /* 0x0000000203077211 */ /* 0x004fc800078ec0ff */
[----:B------:R-:W2:Y:S02]  /*0610*/  SYNCS.PHASECHK.TRANS64.TRYWAIT P0, [R7+URZ+0x28], R5 ;  /* 0x00002805070075a7 */ /* 0x000ea400080011ff */
[----:B--2---:R-:W-:Y:S05]  /*0620*/  @!P0 BRA `(.L_x_4) ;  /* 0x0000002c00ec8947 */ /* 0x004fea0003800000 */
.L_x_47:
[----:B------:R-:W-:Y:S02]  /*0630*/  ELECT P1, URZ, PT ;  /* 0x0000000000ff782f */ /* 0x000fe40003820000 */
[----:B------:R-:W-:Y:S02]  /*0640*/  R2UR UR5, R7 ;  /* 0x00000000070572ca */ /* 0x000fe400000e0000 */
[----:B------:R-:W-:-:S09]  /*0650*/  ELECT P0, URZ, PT ;  /* 0x0000000000ff782f */ /* 0x000fd20003800000 */
[----:B------:R-:W-:-:S04]  /*0660*/  @P1 IMAD.MOV.U32 R2, RZ, RZ, 0x800 ;  /* 0x00000800ff021424 */ /* 0x000fc800078e00ff */
[----:B------:R-:W-:Y:S01]  /*0670*/  VOTEU.ANY UP0, P0 ;  /* 0x0000000000ff7886 */ /* 0x000fe20000000100 */
[----:B------:R-:W-:Y:S01]  /*0680*/  VOTEU.ANY UP1, P0 ;  /* 0x0000000000ff7886 */ /* 0x000fe20000020100 */
[----:B------:R3:W-:Y:S01]  /*0690*/  @P1 SYNCS.ARRIVE.TRANS64 RZ, [R7+URZ+0x20], R2 ;  /* 0x0000200207ff19a7 */ /* 0x0007e200080000ff */
[----:B------:R-:W-:Y:S02]  /*06a0*/  PLOP3.LUT P1, PT, PT, PT, PT, 0x8, 0x80 ;  /* 0x000000000080781c */ /* 0x000fe40003f2e170 */
[----:B------:R-:W4:Y:S01]  /*06b0*/  @UP0 LDCU.64 UR14, c[0x0][0x348] ;  /* 0x00006900ff0e07ac */ /* 0x000f220008000a00 */
[----:B------:R-:W-:Y:S02]  /*06c0*/  @UP0 UIADD3 UR8, UPT, UPT, UR5, 0x80, URZ ;  /* 0x0000008005080890 */ /* 0x000fe4000fffe0ff */
[----:B------:R-:W-:Y:S01]  /*06d0*/  @UP0 UIADD3 UR9, UPT, UPT, UR5, 0x20, URZ ;  /* 0x0000002005090890 */ /* 0x000fe2000fffe0ff */
[----:B------:R-:W-:Y:S01]  /*06e0*/  @UP0 UMOV UR10, URZ ;  /* 0x000000ff000a0c82 */ /* 0x000fe20008000000 */
[----:B------:R-:W-:-:S10]  /*06f0*/  @UP0 UMOV UR11, URZ ;  /* 0x000000ff000b0c82 */ /* 0x000fd40008000000 */
.L_x_5:
[----:B------:R-:W-:Y:S01]  /*0700*/  @P0 ELECT P1, URZ, PT ;  /* 0x0000000000ff082f */ /* 0x000fe20003820000 */
[----:B----4-:R4:W-:-:S12]  /*0710*/  @UP1 UTMALDG.4D [UR8], [UR14], desc[URZ] ;  /* 0x0000ff080e0015b4 */ /* 0x0109d80008019000 */
[----:B------:R-:W-:Y:S02]  /*0720*/  @P1 PLOP3.LUT P0, PT, P1, PT, PT, 0x8, 0x80 ;  /* 0x000000000080181c */ /* 0x000fe40000f0e170 */
[----:B------:R-:W-:-:S11]  /*0730*/  PLOP3.LUT P1, PT, PT, PT, PT, 0x8, 0x80 ;  /* 0x000000000080781c */ /* 0x000fd60003f2e170 */
[----:B----4-:R-:W-:Y:S05]  /*0740*/  @P0 BRA.U.ANY `(.L_x_5) ;  /* 0xfffffffd00ec0947 */ /* 0x010fea000393ffff */
[----:B------:R-:W-:Y:S02]  /*0750*/  ELECT P0, URZ, PT ;  /* 0x0000000000ff782f */ /* 0x000fe40003800000 */
[----:B------:R-:W-:-:S11]  /*0760*/  PLOP3.LUT P1, PT, PT, PT, PT, 0x8, 0x80 ;  /* 0x000000000080781c */ /* 0x000fd60003f2e170 */
[----:B------:R-:W-:Y:S01]  /*0770*/  VOTEU.ANY UP0, P0 ;  /* 0x0000000000ff7886 */ /* 0x000fe20000000100 */
[----:B------:R-:W-:-:S04]  /*0780*/  VOTEU.ANY UP1, P0 ;  /* 0x0000000000ff7886 */ /* 0x000fc80000020100 */
[----:B------:R-:W4:Y:S01]  /*0790*/  @UP0 LDCU.64 UR14, c[0x0][0x348] ;  /* 0x00006900ff0e07ac */ /* 0x000f220008000a00 */
[----:B------:R-:W-:Y:S02]  /*07a0*/  @UP0 UIADD3 UR8, UPT, UPT, UR5, 0x180, URZ ;  /* 0x0000018005080890 */ /* 0x000fe4000fffe0ff */
[----:B------:R-:W-:Y:S01]  /*07b0*/  @UP0 UIADD3 UR9, UPT, UPT, UR5, 0x20, URZ ;  /* 0x0000002005090890 */ /* 0x000fe2000fffe0ff */
[----:B------:R-:W-:Y:S01]  /*07c0*/  @UP0 UMOV UR10, 0x8 ;  /* 0x00000008000a0882 */ /* 0x000fe20000000000 */
[----:B------:R-:W-:-:S10]  /*07d0*/  @UP0 UMOV UR11, URZ ;  /* 0x000000ff000b0c82 */ /* 0x000fd40008000000 */
.L_x_6:
        /* <DEDUP_REMOVED lines=14> */
.L_x_7:
        /* <DEDUP_REMOVED lines=14> */
.L_x_8:
        /* <DEDUP_REMOVED lines=14> */
.L_x_9:
        /* <DEDUP_REMOVED lines=14> */
.L_x_10:
        /* <DEDUP_REMOVED lines=14> */
.L_x_11:
        /* <DEDUP_REMOVED lines=14> */
.L_x_12:
[----:B------:R-:W-:Y:S01]  /*0d20*/  @P0 ELECT P1, URZ, PT ;  /* 0x0000000000ff082f */ /* 0x000fe20003820000 */
[----:B----4-:R4:W-:-:S12]  /*0d30*/  @UP1 UTMALDG.4D [UR8], [UR14], desc[URZ] ;  /* 0x0000ff080e0015b4 */ /* 0x0109d80008019000 */
[----:B------:R-:W-:Y:S02]  /*0d40*/  @P1 PLOP3.LUT P0, PT, P1, PT, PT, 0x8, 0x80 ;  /* 0x000000000080181c */ /* 0x000fe40000f0e170 */
[----:B------:R-:W-:-:S11]  /*0d50*/  PLOP3.LUT P1, PT, PT, PT, PT, 0x8, 0x80 ;  /* 0x000000000080781c */ /* 0x000fd60003f2e170 */
[----:B----4-:R-:W-:Y:S05]  /*0d60*/  @P0 BRA.U.ANY `(.L_x_12) ;  /* 0xfffffffd00ec0947 */ /* 0x010fea000393ffff */
[----:B-----5:R-:W-:-:S13]  /*0d70*/  ISETP.GE.AND P0, PT, R119, 0x1, PT ;  /* 0x000000017700780c */ /* 0x020fda0003f06270 */
[----:B------:R-:W-:Y:S05]  /*0d80*/  @!P0 BRA `(.L_x_3) ;  /* 0x0000000000888947 */ /* 0x000fea0003800000 */
[----:B------:R-:W4:Y:S02]  /*0d90*/  SYNCS.PHASECHK.TRANS64.TRYWAIT P0, [R7+URZ+0x8], R5 ;  /* 0x00000805070075a7 */ /* 0x000f2400080011ff */
[----:B----4-:R-:W-:Y:S05]  /*0da0*/  @!P0 BRA `(.L_x_13) ;  /* 0x0000002800288947 */ /* 0x010fea0003800000 */
.L_x_48:
[----:B------:R-:W-:Y:S01]  /*0db0*/  ELECT P0, URZ, PT ;  /* 0x0000000000ff782f */ /* 0x000fe20003800000 */
[----:B------:R-:W-:Y:S01]  /*0dc0*/  IMAD R5, R119, 0x4, R7 ;  /* 0x0000000477057824 */ /* 0x000fe200078e0207 */
[----:B------:R-:W-:Y:S02]  /*0dd0*/  ELECT P1, URZ, PT ;  /* 0x0000000000ff782f */ /* 0x000fe40003820000 */
[----:B------:R-:W-:Y:S01]  /*0de0*/  R2UR UR16, R7 ;  /* 0x00000000071072ca */ /* 0x000fe200000e0000 */
[----:B------:R-:W-:-:S08]  /*0df0*/  IMAD.MOV.U32 R116, RZ, RZ, 0x1 ;  /* 0x00000001ff747424 */ /* 0x000fd000078e00ff */
[----:B--23--:R-:W2:Y:S01]  /*0e00*/  @P0 LDC.64 R2, c[0x0][0x348] ;  /* 0x0000d200ff020b82 */ /* 0x00cea20000000a00 */
[----:B------:R-:W-:Y:S01]  /*0e10*/  @P0 R2UR UR17, R7 ;  /* 0x00000000071102ca */ /* 0x000fe200000e0000 */
[----:B------:R-:W-:Y:S01]  /*0e20*/  @P1 IMAD.MOV.U32 R6, RZ, RZ, 0x2000 ;  /* 0x00002000ff061424 */ /* 0x000fe200078e00ff */
[----:B------:R-:W-:Y:S01]  /*0e30*/  VOTEU.ANY UP0, P0 ;  /* 0x0000000000ff7886 */ /* 0x000fe20000000100 */
[----:B------:R-:W-:Y:S02]  /*0e40*/  VOTEU.ANY UP1, P0 ;  /* 0x0000000000ff7886 */ /* 0x000fe40000020100 */
[----:B------:R3:W-:Y:S01]  /*0e50*/  @P1 SYNCS.ARRIVE.TRANS64 RZ, [R7+URZ], R6 ;  /* 0x0000000607ff19a7 */ /* 0x0007e200080000ff */
[----:B------:R-:W3:Y:S01]  /*0e60*/  LDS R5, [R5+0x487c] ;  /* 0x00487c0005057984 */ /* 0x000ee20000000800 */
[----:B------:R-:W-:Y:S01]  /*0e70*/  @UP0 UIADD3 UR16, UPT, UPT, UR16, 0x880, URZ ;  /* 0x0000088010100890 */ /* 0x000fe2000fffe0ff */
[----:B------:R-:W-:Y:S01]  /*0e80*/  @UP0 UMOV UR18, URZ ;  /* 0x000000ff00120c82 */ /* 0x000fe20008000000 */
[----:B--2---:R-:W-:-:S04]  /*0e90*/  @P0 IADD3 R2, P1, PT, R2, 0x80, RZ ;  /* 0x0000008002020810 */ /* 0x004fc80007f3e0ff */
[----:B------:R-:W-:Y:S02]  /*0ea0*/  @P0 IADD3.X R3, PT, PT, RZ, R3, RZ, P1, !PT ;  /* 0x00000003ff030210 */ /* 0x000fe40000ffe4ff */
[----:B------:R-:W-:Y:S02]  /*0eb0*/  @P0 R2UR UR5, R2 ;  /* 0x00000000020502ca */ /* 0x000fe400000e0000 */
[----:B------:R-:W-:Y:S02]  /*0ec0*/  @P0 R2UR UR8, R3 ;  /* 0x00000000030802ca */ /* 0x000fe400000e0000 */
[----:B------:R-:W-:-:S09]  /*0ed0*/  PLOP3.LUT P1, PT, PT, PT, PT, 0x8, 0x80 ;  /* 0x000000000080781c */ /* 0x000fd20003f2e170 */
[----:B------:R-:W-:Y:S02]  /*0ee0*/  IMAD.U32 R2, RZ, RZ, UR5 ;  /* 0x00000005ff027e24 */ /* 0x000fe4000f8e00ff */
[----:B------:R-:W-:-:S03]  /*0ef0*/  IMAD.U32 R3, RZ, RZ, UR8 ;  /* 0x00000008ff037e24 */ /* 0x000fc6000f8e00ff */
[----:B------:R-:W-:Y:S01]  /*0f00*/  @P0 R2UR UR8, R2 ;  /* 0x00000000020802ca */ /* 0x000fe200000e0000 */
[----:B---3--:R-:W-:Y:S01]  /*0f10*/  @P0 IMAD R6, R5, 0x40, R118 ;  /* 0x0000004005060824 */ /* 0x008fe200078e0276 */
[----:B------:R-:W-:-:S04]  /*0f20*/  @P0 R2UR UR9, R3 ;  /* 0x00000000030902ca */ /* 0x000fc800000e0000 */
[----:B------:R-:W-:-:S15]  /*0f30*/  @P0 R2UR UR19, R6 ;  /* 0x00000000061302ca */ /* 0x000fde00000e0000 */
.L_x_14:
[----:B------:R-:W-:Y:S01]  /*0f40*/  @P0 ELECT P1, URZ, PT ;  /* 0x0000000000ff082f */ /* 0x000fe20003820000 */
[----:B------:R-:W-:Y:S02]  /*0f50*/  UMOV UR20, UR13 ;  /* 0x0000000d00147c82 */ /* 0x000fe40008000000 */
[----:B------:R2:W-:Y:S10]  /*0f60*/  @UP1 UTMALDG.3D [UR16], [UR8], desc[URZ] ;  /* 0x0000ff10080015b4 */ /* 0x0005f40008011000 */
[----:B------:R-:W-:-:S02]  /*0f70*/  @P1 PLOP3.LUT P0, PT, P1, PT, PT, 0x8, 0x80 ;  /* 0x000000000080181c */ /* 0x000fc40000f0e170 */
[----:B------:R-:W-:-:S11]  /*0f80*/  PLOP3.LUT P1, PT, PT, PT, PT, 0x8, 0x80 ;  /* 0x000000000080781c */ /* 0x000fd60003f2e170 */
[----:B--2---:R-:W-:Y:S05]  /*0f90*/  @P0 BRA.U.ANY `(.L_x_14) ;  /* 0xfffffffd00e80947 */ /* 0x004fea000393ffff */
[----:B------:R-:W-:-:S07]  /*0fa0*/  IMAD.MOV.U32 R117, RZ, RZ, RZ ;  /* 0x000000ffff757224 */ /* 0x000fce00078e00ff */
.L_x_3:
[----:B-1----:R-:W-:Y:S05]  /*0fb0*/  BSYNC B0 ;  /* 0x0000000000007941 */ /* 0x002fea0003800000 */
.L_x_2:
[----:B------:R-:W1:Y:S01]  /*0fc0*/  S2UR UR8, SR_CgaCtaId ;  /* 0x00000000000879c3 */ /* 0x000e620000008800 */
[----:B------:R-:W-:Y:S01]  /*0fd0*/  UMOV UR5, 0x400 ;  /* 0x0000040000057882 */ /* 0x000fe20000000000 */
[----:B-----5:R-:W-:Y:S02]  /*0fe0*/  ISETP.GE.AND P1, PT, R119, 0x1, PT ;  /* 0x000000017700780c */ /* 0x020fe40003f26270 */
[----:B------:R-:W-:Y:S02]  /*0ff0*/  PLOP3.LUT P0, PT, PT, PT, PT, 0x80, 0x8 ;  /* 0x000000000008781c */ /* 0x000fe40003f0f070 */
[----:B------:R-:W-:Y:S01]  /*1000*/  MOV R115, RZ ;  /* 0x000000ff00737202 */ /* 0x000fe20000000f00 */
[----:B-1----:R-:W-:-:S06]  /*1010*/  ULEA UR5, UR8, UR5, 0x18 ;  /* 0x0000000508057291 */ /* 0x002fcc000f8ec0ff */
[----:B--2---:R-:W-:-:S04]  /*1020*/  IMAD.U32 R3, RZ, RZ, UR5 ;  /* 0x00000005ff037e24 */ /* 0x004fc8000f8e00ff */
[----:B------:R-:W1:Y:S01]  /*1030*/  SYNCS.PHASECHK.TRANS64.TRYWAIT P2, [R3+URZ+0x20], RZ ;  /* 0x000020ff030075a7 */ /* 0x000e6200080411ff */
[----:B------:R-:W-:Y:S01]  /*1040*/  IMAD R0, R0, 0x10, R3 ;  /* 0x0000001000007824 */ /* 0x000fe200078e0203 */
[----:B-1----:R-:W-:Y:S06]  /*1050*/  @P2 BRA `(.L_x_15) ;  /* 0x0000000000082947 */ /* 0x002fec0003800000 */
[----:B------:R-:W1:Y:S02]  /*1060*/  SYNCS.PHASECHK.TRANS64.TRYWAIT P2, [R3+URZ+0x20], RZ ;  /* 0x000020ff030075a7 */ /* 0x000e6400080411ff */
[----:B-1----:R-:W-:Y:S05]  /*1070*/  @!P2 BRA `(.L_x_16) ;  /* 0x000000240090a947 */ /* 0x002fea0003800000 */
.L_x_15:
[----:B------:R2:W4:Y:S01]  /*1080*/  LDSM.16.M88.2 R52, [R0+0x80] ;  /* 0x000080000034783b */ /* 0x0005220000000100 */
[----:B------:R-:W-:Y:S01]  /*1090*/  IMAD.MOV.U32 R114, RZ, RZ, -0x800000 ;  /* 0xff800000ff727424 */ /* 0x000fe200078e00ff */
[----:B------:R-:W-:Y:S02]  /*10a0*/  CS2R R36, SRZ ;  /* 0x0000000000247805 */ /* 0x000fe4000001ff00 */
[----:B------:R-:W-:Y:S01]  /*10b0*/  CS2R R38, SRZ ;  /* 0x0000000000267805 */ /* 0x000fe2000001ff00 */
[----:B------:R2:W1:Y:S01]  /*10c0*/  LDSM.16.M88.2 R54, [R0+0x180] ;  /* 0x000180000036783b */ /* 0x0004620000000100 */
[----:B------:R-:W-:Y:S02]  /*10d0*/  CS2R R32, SRZ ;  /* 0x0000000000207805 */ /* 0x000fe4000001ff00 */
[----:B------:R-:W-:Y:S02]  /*10e0*/  CS2R R34, SRZ ;  /* 0x0000000000227805 */ /* 0x000fe4000001ff00 */
[----:B------:R-:W-:Y:S01]  /*10f0*/  CS2R R28, SRZ ;  /* 0x00000000001c7805 */ /* 0x000fe2000001ff00 */
[----:B------:R2:W3:Y:S01]  /*1100*/  LDSM.16.M88.2 R48, [R0+0x280] ;  /* 0x000280000030783b */ /* 0x0004e20000000100 */
[----:B------:R-:W-:-:S02]  /*1110*/  CS2R R30, SRZ ;  /* 0x00000000001e7805 */ /* 0x000fc4000001ff00 */
[----:B------:R-:W-:Y:S02]  /*1120*/  CS2R R24, SRZ ;  /* 0x0000000000187805 */ /* 0x000fe4000001ff00 */
[----:B------:R-:W-:Y:S01]  /*1130*/  CS2R R26, SRZ ;  /* 0x00000000001a7805 */ /* 0x000fe2000001ff00 */
[----:B------:R2:W1:Y:S01]  /*1140*/  LDSM.16.M88.2 R50, [R0+0x380] ;  /* 0x000380000032783b */ /* 0x0004620000000100 */
[----:B------:R-:W-:Y:S02]  /*1150*/  CS2R R20, SRZ ;  /* 0x0000000000147805 */ /* 0x000fe4000001ff00 */
[----:B------:R-:W-:Y:S02]  /*1160*/  CS2R R22, SRZ ;  /* 0x0000000000167805 */ /* 0x000fe4000001ff00 */
[----:B------:R-:W-:Y:S01]  /*1170*/  CS2R R16, SRZ ;  /* 0x0000000000107805 */ /* 0x000fe2000001ff00 */
[----:B------:R2:W1:Y:S01]  /*1180*/  LDSM.16.M88.2 R44, [R0+0x480] ;  /* 0x00048000002c783b */ /* 0x0004620000000100 */
[----:B------:R-:W-:-:S02]  /*1190*/  CS2R R18, SRZ ;  /* 0x0000000000127805 */ /* 0x000fc4000001ff00 */
[----:B------:R-:W-:Y:S02]  /*11a0*/  CS2R R12, SRZ ;  /* 0x00000000000c7805 */ /* 0x000fe4000001ff00 */
[----:B------:R-:W-:Y:S01]  /*11b0*/  CS2R R14, SRZ ;  /* 0x00000000000e7805 */ /* 0x000fe2000001ff00 */
[----:B------:R2:W1:Y:S01]  /*11c0*/  LDSM.16.M88.2 R46, [R0+0x580] ;  /* 0x00058000002e783b */ /* 0x0004620000000100 */
[----:B------:R-:W-:Y:S02]  /*11d0*/  CS2R R8, SRZ ;  /* 0x0000000000087805 */ /* 0x000fe4000001ff00 */
[----:B------:R-:W-:Y:S01]  /*11e0*/  CS2R R10, SRZ ;  /* 0x00000000000a7805 */ /* 0x000fe2000001ff00 */
[----:B------:R2:W1:Y:S04]  /*11f0*/  LDSM.16.M88.2 R40, [R0+0x680] ;  /* 0x000680000028783b */ /* 0x0004680000000100 */
[----:B------:R2:W1:Y:S01]  /*1200*/  LDSM.16.M88.2 R42, [R0+0x780] ;  /* 0x00078000002a783b */ /* 0x0004620000000100 */
[----:B------:R2:W1:Y:S01]  /*1210*/  @P1 SYNCS.PHASECHK.TRANS64.TRYWAIT P0, [R3+URZ], RZ ;  /* 0x000000ff030015a7 */ /* 0x00046200080011ff */
[----:B------:R-:W-:Y:S05]  /*1220*/  @!P1 BRA `(.L_x_17) ;  /* 0x0000001800849947 */ /* 0x000fea0003800000 */
[----:B------:R-:W2:Y:S01]  /*1230*/  LDC.64 R122, c[0x0][0x348] ;  /* 0x0000d200ff7a7b82 */ /* 0x000ea20000000a00 */
[----:B------:R-:W-:Y:S01]  /*1240*/  IMAD.MOV R113, RZ, RZ, -R119 ;  /* 0x000000ffff717224 */ /* 0x000fe200078e0a77 */
[----:B---3--:R-:W-:Y:S01]  /*1250*/  CS2R R6, SRZ ;  /* 0x0000000000067805 */ /* 0x008fe2000001ff00 */
[----:B------:R-:W-:Y:S01]  /*1260*/  IMAD.MOV.U32 R115, RZ, RZ, RZ ;  /* 0x000000ffff737224 */ /* 0x000fe200078e00ff */
[----:B------:R-:W-:Y:S01]  /*1270*/  MOV R2, RZ ;  /* 0x000000ff00027202 */ /* 0x000fe20000000f00 */
[----:B------:R-:W-:Y:S02]  /*1280*/  IMAD.MOV.U32 R114, RZ, RZ, -0x800000 ;  /* 0xff800000ff727424 */ /* 0x000fe400078e00ff */
[----:B------:R-:W-:Y:S02]  /*1290*/  IMAD.MOV.U32 R112, RZ, RZ, 0x1 ;  /* 0x00000001ff707424 */ /* 0x000fe400078e00ff */
[----:B--2---:R-:W-:-:S07]  /*12a0*/  IMAD.MOV.U32 R0, RZ, RZ, RZ ;  /* 0x000000ffff007224 */ /* 0x004fce00078e00ff */
.L_x_38:
[----:B------:R-:W-:Y:S01]  /*12b0*/  ISETP.GE.AND P1, PT, R2, R119, PT ;  /* 0x000000770200720c */ /* 0x000fe20003f26270 */
[----:B------:R-:W-:Y:S03]  /*12c0*/  BSSY B0, `(.L_x_18) ;  /* 0x0000009000007945 */ /* 0x000fe60003800000 */
[----:B------:R-:W-:Y:S01]  /*12d0*/  ISETP.NE.OR P1, PT, R120, RZ, P1 ;  /* 0x000000ff7800720c */ /* 0x000fe20000f25670 */
[----:B-1----:R-:W-:-:S12]  /*12e0*/  @P0 BRA `(.L_x_19) ;  /* 0x0000000000180947 */ /* 0x002fd80003800000 */
[----:B------:R-:W1:Y:S01]  /*12f0*/  S2R R4, SR_CgaCtaId ;  /* 0x0000000000047919 */ /* 0x000e620000008800 */
[----:B------:R-:W-:Y:S01]  /*1300*/  MOV R3, 0x400 ;  /* 0x0000040000037802 */ /* 0x000fe20000000f00 */
[----:B------:R-:W-:-:S03]  /*1310*/  IMAD.U32 R56, R6, -0x80000000, RZ ;  /* 0x8000000006387824 */ /* 0x000fc600078e00ff */
[----:B-1----:R-:W-:-:S04]  /*1320*/  LEA R3, R4, R3, 0x18 ;  /* 0x0000000304037211 */ /* 0x002fc800078ec0ff */
[----:B------:R-:W1:Y:S02]  /*1330*/  SYNCS.PHASECHK.TRANS64.TRYWAIT P0, [R3+URZ], R56 ;  /* 0x00000038030075a7 */ /* 0x000e6400080011ff */
[----:B-1----:R-:W-:Y:S05]  /*1340*/  @!P0 BRA `(.L_x_20) ;  /* 0x0000002000f08947 */ /* 0x002fea0003800000 */
.L_x_19:
[----:B------:R-:W-:Y:S05]  /*1350*/  BSYNC B0 ;  /* 0x0000000000007941 */ /* 0x000fea0003800000 */
.L_x_18:
[----:B------:R-:W-:Y:S04]  /*1360*/  BSSY B0, `(.L_x_21) ;  /* 0x000002b000007945 */ /* 0x000fe80003800000 */
[----:B------:R-:W-:Y:S05]  /*1370*/  @P1 BRA `(.L_x_22) ;  /* 0x0000000000a41947 */ /* 0x000fea0003800000 */
[----:B------:R-:W2:Y:S01]  /*1380*/  S2R R4, SR_CgaCtaId ;  /* 0x0000000000047919 */ /* 0x000ea20000008800 */
[----:B-1----:R-:W-:Y:S01]  /*1390*/  MOV R3, 0x400 ;  /* 0x0000040000037802 */ /* 0x002fe20000000f00 */
[----:B------:R-:W-:Y:S01]  /*13a0*/  IMAD.U32 R56, R112, -0x80000000, RZ ;  /* 0x8000000070387824 */ /* 0x000fe200078e00ff */
[----:B------:R-:W-:Y:S02]  /*13b0*/  BSSY B1, `(.L_x_23) ;  /* 0x0000004000017945 */ /* 0x000fe40003800000 */
[----:B--2---:R-:W-:-:S04]  /*13c0*/  LEA R61, R4, R3, 0x18 ;  /* 0x00000003043d7211 */ /* 0x004fc800078ec0ff */
[----:B------:R-:W1:Y:S02]  /*13d0*/  SYNCS.PHASECHK.TRANS64.TRYWAIT P0, [R61+URZ+0x18], R56 ;  /* 0x000018383d0075a7 */ /* 0x000e6400080011ff */
[----:B-1----:R-:W-:Y:S05]  /*13e0*/  @!P0 BRA `(.L_x_24) ;  /* 0x0000002000e08947 */ /* 0x002fea0003800000 */
.L_x_51:
[----:B------:R-:W-:Y:S05]  /*13f0*/  BSYNC B1 ;  /* 0x0000000000017941 */ /* 0x000fea0003800000 */
.L_x_23:
[----:B------:R-:W-:Y:S02]  /*1400*/  ELECT P1, URZ, PT ;  /* 0x0000000000ff782f */ /* 0x000fe40003820000 */
[----:B------:R-:W-:Y:S02]  /*1410*/  LOP3.LUT R4, RZ, R2, RZ, 0x33, !PT ;  /* 0x00000002ff047212 */ /* 0x000fe400078e33ff */
[----:B------:R-:W-:Y:S02]  /*1420*/  ELECT P0, URZ, PT ;  /* 0x0000000000ff782f */ /* 0x000fe40003800000 */
[----:B------:R-:W-:Y:S01]  /*1430*/  R2UR UR17, R61 ;  /* 0x000000003d1172ca */ /* 0x000fe200000e0000 */
[----:B------:R-:W-:-:S04]  /*1440*/  IMAD.IADD R4, R119, 0x1, R4 ;  /* 0x0000000177047824 */ /* 0x000fc800078e0204 */
[----:B------:R-:W-:Y:S02]  /*1450*/  IMAD R4, R4, 0x4, R61 ;  /* 0x0000000404047824 */ /* 0x000fe400078e023d */
[----:B------:R-:W-:-:S04]  /*1460*/  @P1 IMAD.MOV.U32 R56, RZ, RZ, 0x2000 ;  /* 0x00002000ff381424 */ /* 0x000fc800078e00ff */
[----:B------:R-:W-:Y:S01]  /*1470*/  VOTEU.ANY UP0, P0 ;  /* 0x0000000000ff7886 */ /* 0x000fe20000000100 */
[----:B------:R-:W-:Y:S01]  /*1480*/  VOTEU.ANY UP1, P0 ;  /* 0x0000000000ff7886 */ /* 0x000fe20000020100 */
[----:B------:R2:W-:Y:S01]  /*1490*/  @P1 SYNCS.ARRIVE.TRANS64 RZ, [R61+URZ+0x10], R56 ;  /* 0x000010383dff19a7 */ /* 0x0005e200080000ff */
[----:B------:R-:W3:Y:S01]  /*14a0*/  LDS R59, [R4+0x4880] ;  /* 0x00488000043b7984 */ /* 0x000ee20000000800 */
[----:B------:R-:W-:Y:S01]  /*14b0*/  @P0 IADD3 R3, P1, PT, R122, 0x100, RZ ;  /* 0x000001007a030810 */ /* 0x000fe20007f3e0ff */
[----:B------:R-:W-:Y:S02]  /*14c0*/  @UP0 UIADD3 UR16, UPT, UPT, UR17, 0x2880, URZ ;  /* 0x0000288011100890 */ /* 0x000fe4000fffe0ff */
[----:B------:R-:W-:Y:S01]  /*14d0*/  @UP0 UIADD3 UR17, UPT, UPT, UR17, 0x10, URZ ;  /* 0x0000001011110890 */ /* 0x000fe2000fffe0ff */
[----:B------:R-:W-:Y:S01]  /*14e0*/  @P0 R2UR UR5, R3 ;  /* 0x00000000030502ca */ /* 0x000fe200000e0000 */
[----:B------:R-:W-:Y:S01]  /*14f0*/  @UP0 UMOV UR18, URZ ;  /* 0x000000ff00120c82 */ /* 0x000fe20008000000 */
[----:B--2---:R-:W-:-:S02]  /*1500*/  @P0 IADD3.X R56, PT, PT, RZ, R123, RZ, P1, !PT ;  /* 0x0000007bff380210 */ /* 0x004fc40000ffe4ff */
[----:B------:R-:W-:Y:S02]  /*1510*/  PLOP3.LUT P1, PT, PT, PT, PT, 0x8, 0x80 ;  /* 0x000000000080781c */ /* 0x000fe40003f2e170 */
[----:B------:R-:W-:Y:S01]  /*1520*/  @P0 R2UR UR8, R56 ;  /* 0x00000000380802ca */ /* 0x000fe200000e0000 */
[----:B------:R-:W2:Y:S06]  /*1530*/  @UP0 S2UR UR20, SR_CTAID.Y ;  /* 0x00000000001409c3 */ /* 0x000eac0000002600 */
[----:B------:R-:W-:-:S06]  /*1540*/  IMAD.U32 R56, RZ, RZ, UR5 ;  /* 0x00000005ff387e24 */ /* 0x000fcc000f8e00ff */
[----:B-1----:R-:W-:Y:S01]  /*1550*/  IMAD.U32 R57, RZ, RZ, UR8 ;  /* 0x00000008ff397e24 */ /* 0x002fe2000f8e00ff */
[----:B------:R-:W-:-:S04]  /*1560*/  @P0 R2UR UR8, R56 ;  /* 0x00000000380802ca */ /* 0x000fc800000e0000 */
[----:B------:R-:W-:Y:S01]  /*1570*/  @P0 R2UR UR9, R57 ;  /* 0x00000000390902ca */ /* 0x000fe200000e0000 */
[----:B--23--:R-:W-:-:S14]  /*1580*/  @P0 IMAD R3, R59, 0x40, R118 ;  /* 0x000000403b030824 */ /* 0x00cfdc00078e0276 */
.L_x_25:
[----:B------:R-:W-:-:S13]  /*1590*/  @P0 ELECT P1, URZ, PT ;  /* 0x0000000000ff082f */ /* 0x000fda0003820000 */
[----:B------:R-:W-:Y:S02]  /*15a0*/  @P1 R2UR.BROADCAST UR19, R3 ;  /* 0x00000000031312ca */ /* 0x000fe400008e0000 */
[----:B------:R-:W-:-:S11]  /*15b0*/  @P1 PLOP3.LUT P0, PT, P1, PT, PT, 0x8, 0x80 ;  /* 0x000000000080181c */ /* 0x000fd60000f0e170 */
[----:B------:R1:W-:Y:S01]  /*15c0*/  @UP1 UTMALDG.3D [UR16], [UR8], desc[URZ] ;  /* 0x0000ff10080015b4 */ /* 0x0003e20008011000 */
[----:B------:R-:W-:Y:S01]  /*15d0*/  PLOP3.LUT P1, PT, PT, PT, PT, 0x8, 0x80 ;  /* 0x000000000080781c */ /* 0x000fe20003f2e170 */
[----:B-1----:R-:W-:-:S12]  /*15e0*/  @P0 BRA.U.ANY `(.L_x_25) ;  /* 0xfffffffd00e80947 */ /* 0x002fd8000393ffff */
[----:B------:R-:W-:Y:S01]  /*15f0*/  VIADD R2, R2, 0x1 ;  /* 0x0000000102027836 */ /* 0x000fe20000000000 */
[----:B------:R-:W-:-:S07]  /*1600*/  LOP3.LUT R112, R112, 0x1, RZ, 0x3c, !PT ;  /* 0x0000000170707812 */ /* 0x000fce00078e3cff */
.L_x_22:
[----:B------:R-:W-:Y:S05]  /*1610*/  BSYNC B0 ;  /* 0x0000000000007941 */ /* 0x000fea0003800000 */
.L_x_21:
[----:B------:R-:W2:Y:S01]  /*1620*/  S2R R4, SR_TID.X ;  /* 0x0000000000047919 */ /* 0x000ea20000002100 */
[----:B------:R-:W3:Y:S01]  /*1630*/  S2UR UR8, SR_CgaCtaId ;  /* 0x00000000000879c3 */ /* 0x000ee20000008800 */
[----:B------:R-:W-:Y:S01]  /*1640*/  UMOV UR5, 0x400 ;  /* 0x0000040000057882 */ /* 0x000fe20000000000 */
[----:B------:R-:W-:Y:S01]  /*1650*/  ISETP.GE.AND P0, PT, R116, R119, PT ;  /* 0x000000777400720c */ /* 0x000fe20003f06270 */
[----:B------:R-:W-:Y:S01]  /*1660*/  BSSY B0, `(.L_x_26) ;  /* 0x0000071000007945 */ /* 0x000fe20003800000 */
[----:B------:R-:W-:Y:S02]  /*1670*/  LOP3.LUT R6, R6, 0x1, RZ, 0x3c, !PT ;  /* 0x0000000106067812 */ /* 0x000fe400078e3cff */
[----:B------:R-:W-:Y:S01]  /*1680*/  ISETP.NE.OR P0, PT, R120, RZ, P0 ;  /* 0x000000ff7800720c */ /* 0x000fe20000705670 */
[----:B---3--:R-:W-:Y:S01]  /*1690*/  ULEA UR5, UR8, UR5, 0x18 ;  /* 0x0000000508057291 */ /* 0x008fe2000f8ec0ff */
[C---:B-12---:R-:W-:Y:S01]  /*16a0*/  IMAD R3, R4.reuse, 0x40, R4 ;  /* 0x0000004004037824 */ /* 0x046fe200078e0204 */
[C---:B------:R-:W-:Y:S01]  /*16b0*/  ISETP.NE.AND P1, PT, R4.reuse, RZ, PT ;  /* 0x000000ff0400720c */ /* 0x040fe20003f25270 */
[----:B------:R-:W-:-:S03]  /*16c0*/  IMAD.SHL.U32 R57, R4, 0x20, RZ ;  /* 0x0000002004397824 */ /* 0x000fc600078e00ff */
[----:B------:R-:W-:Y:S02]  /*16d0*/  LOP3.LUT R56, R3, 0x1c8, RZ, 0xc0, !PT ;  /* 0x000001c803387812 */ /* 0x000fe400078ec0ff */
[----:B------:R-:W-:Y:S02]  /*16e0*/  MOV R3, UR5 ;  /* 0x0000000500037c02 */ /* 0x000fe40008000f00 */
[----:B------:R-:W-:-:S04]  /*16f0*/  LOP3.LUT R56, R56, 0x200, R57, 0xf8, !PT ;  /* 0x0000020038387812 */ /* 0x000fc800078ef839 */
[----:B------:R-:W-:-:S05]  /*1700*/  IADD3 R104, PT, PT, R3, R56, R56 ;  /* 0x0000003803687210 */ /* 0x000fca0007ffe038 */
[C---:B------:R-:W-:Y:S02]  /*1710*/  VIADD R56, R104.reuse, 0x880 ;  /* 0x0000088068387836 */ /* 0x040fe40000000000 */
[C---:B------:R-:W-:Y:S02]  /*1720*/  VIADD R105, R104.reuse, 0x8a0 ;  /* 0x000008a068697836 */ /* 0x040fe40000000000 */
[C---:B------:R-:W-:Y:S01]  /*1730*/  VIADD R121, R104.reuse, 0x8c0 ;  /* 0x000008c068797836 */ /* 0x040fe20000000000 */
[----:B------:R-:W-:Y:S01]  /*1740*/  SHF.R.U32.HI R57, RZ, 0x3, R56 ;  /* 0x00000003ff397819 */ /* 0x000fe20000011638 */
[----:B------:R-:W-:-:S03]  /*1750*/  VIADD R104, R104, 0x8e0 ;  /* 0x000008e068687836 */ /* 0x000fc60000000000 */
[----:B------:R-:W-:Y:S02]  /*1760*/  LOP3.LUT R80, R56, 0x70, R57, 0x78, !PT ;  /* 0x0000007038507812 */ /* 0x000fe400078e7839 */
[----:B------:R-:W-:-:S03]  /*1770*/  SHF.R.U32.HI R56, RZ, 0x3, R105 ;  /* 0x00000003ff387819 */ /* 0x000fc60000011669 */
[----:B------:R-:W1:Y:S01]  /*1780*/  LDSM.16.M88.4 R68, [R80] ;  /* 0x000000005044783b */ /* 0x000e620000000200 */
[----:B------:R-:W-:-:S03]  /*1790*/  LOP3.LUT R105, R105, 0x70, R56, 0x78, !PT ;  /* 0x0000007069697812 */ /* 0x000fc600078e7838 */
[----:B------:R-:W2:Y:S04]  /*17a0*/  LDSM.16.M88.4 R60, [R80+0x1000] ;  /* 0x00100000503c783b */ /* 0x000ea80000000200 */
[----:B------:R-:W3:Y:S04]  /*17b0*/  LDSM.16.M88.4 R64, [R80+0x800] ;  /* 0x000800005040783b */ /* 0x000ee80000000200 */
[----:B------:R-:W5:Y:S04]  /*17c0*/  LDSM.16.M88.4 R76, [R105] ;  /* 0x00000000694c783b */ /* 0x000f680000000200 */
[----:B------:R-:W4:Y:S04]  /*17d0*/  LDSM.16.M88.4 R92, [R105+0x800] ;  /* 0x00080000695c783b */ /* 0x000f280000000200 */
[----:B------:R-:W3:Y:S04]  /*17e0*/  LDSM.16.M88.4 R88, [R80+0x1800] ;  /* 0x001800005058783b */ /* 0x000ee80000000200 */
[----:B------:R-:W3:Y:S01]  /*17f0*/  LDSM.16.M88.4 R56, [R105+0x1000] ;  /* 0x001000006938783b */ /* 0x000ee20000000200 */
[C---:B-1--4-:R-:W-:Y:S08]  /*1800*/  HMMA.16816.F32 R72, R52.reuse, R68, RZ ;  /* 0x000000443448723c */ /* 0x052ff000000018ff */
[C---:B------:R-:W-:Y:S08]  /*1810*/  HMMA.16816.F32 R68, R52.reuse, R70, RZ ;  /* 0x000000463444723c */ /* 0x040ff000000018ff */
[----:B--2---:R-:W-:Y:S01]  /*1820*/  HMMA.16816.F32 R96, R52, R60, RZ ;  /* 0x0000003c3460723c */ /* 0x004fe200000018ff */
[----:B------:R-:W-:-:S04]  /*1830*/  SHF.R.U32.HI R60, RZ, 0x3, R121 ;  /* 0x00000003ff3c7819 */ /* 0x000fc80000011679 */
[----:B------:R-:W-:-:S03]  /*1840*/  LOP3.LUT R121, R121, 0x70, R60, 0x78, !PT ;  /* 0x0000007079797812 */ /* 0x000fc600078e783c */
[----:B---3--:R-:W-:Y:S02]  /*1850*/  HMMA.16816.F32 R84, R52, R64, RZ ;  /* 0x000000403454723c */ /* 0x008fe400000018ff */
[----:B------:R-:W1:Y:S04]  /*1860*/  LDSM.16.M88.4 R80, [R121] ;  /* 0x000000007950783b */ /* 0x000e680000000200 */
[----:B------:R-:W-:Y:S02]  /*1870*/  LDSM.16.M88.4 R100, [R121+0x800] ;  /* 0x000800007964783b */ /* 0x000fe40000000200 */
[C---:B-----5:R-:W-:Y:S08]  /*1880*/  HMMA.16816.F32 R72, R48.reuse, R76, R72 ;  /* 0x0000004c3048723c */ /* 0x060ff00000001848 */
[----:B------:R-:W-:Y:S01]  /*1890*/  HMMA.16816.F32 R76, R48, R78, R68 ;  /* 0x0000004e304c723c */ /* 0x000fe20000001844 */
[----:B------:R-:W2:Y:S07]  /*18a0*/  LDSM.16.M88.4 R68, [R105+0x1800] ;  /* 0x001800006944783b */ /* 0x000eae0000000200 */
[C---:B------:R-:W-:Y:S08]  /*18b0*/  HMMA.16816.F32 R64, R52.reuse, R66, RZ ;  /* 0x000000423440723c */ /* 0x040ff000000018ff */
[----:B------:R-:W-:Y:S08]  /*18c0*/  HMMA.16816.F32 R60, R52, R62, RZ ;  /* 0x0000003e343c723c */ /* 0x000ff000000018ff */
[C---:B------:R-:W-:Y:S08]  /*18d0*/  HMMA.16816.F32 R84, R48.reuse, R92, R84 ;  /* 0x0000005c3054723c */ /* 0x040ff00000001854 */
[----:B------:R-:W-:Y:S08]  /*18e0*/  HMMA.16816.F32 R92, R48, R94, R64 ;  /* 0x0000005e305c723c */ /* 0x000ff00000001840 */
[C---:B------:R-:W-:Y:S08]  /*18f0*/  HMMA.16816.F32 R64, R52.reuse, R88, RZ ;  /* 0x000000583440723c */ /* 0x040ff000000018ff */
[----:B------:R-:W-:Y:S08]  /*1900*/  HMMA.16816.F32 R88, R52, R90, RZ ;  /* 0x0000005a3458723c */ /* 0x000ff000000018ff */
[----:B------:R-:W-:Y:S08]  /*1910*/  HMMA.16816.F32 R96, R48, R56, R96 ;  /* 0x000000383060723c */ /* 0x000ff00000001860 */
[C---:B-1----:R-:W-:Y:S08]  /*1920*/  HMMA.16816.F32 R72, R44.reuse, R80, R72 ;  /* 0x000000502c48723c */ /* 0x042ff00000001848 */
[----:B------:R-:W-:Y:S01]  /*1930*/  HMMA.16816.F32 R76, R44, R82, R76 ;  /* 0x000000522c4c723c */ /* 0x000fe2000000184c */
[----:B------:R-:W1:Y:S07]  /*1940*/  LDSM.16.M88.4 R80, [R121+0x1800] ;  /* 0x001800007950783b */ /* 0x000e6e0000000200 */
[C---:B------:R-:W-:Y:S01]  /*1950*/  HMMA.16816.F32 R56, R48.reuse, R58, R60 ;  /* 0x0000003a3038723c */ /* 0x040fe2000000183c */
[----:B------:R-:W3:Y:S07]  /*1960*/  LDSM.16.M88.4 R60, [R121+0x1000] ;  /* 0x00100000793c783b */ /* 0x000eee0000000200 */
[C---:B--2---:R-:W-:Y:S08]  /*1970*/  HMMA.16816.F32 R64, R48.reuse, R68, R64 ;  /* 0x000000443040723c */ /* 0x044ff00000001840 */
[----:B------:R-:W-:Y:S01]  /*1980*/  HMMA.16816.F32 R68, R48, R70, R88 ;  /* 0x000000463044723c */ /* 0x000fe20000001858 */
[----:B------:R-:W-:-:S04]  /*1990*/  SHF.R.U32.HI R89, RZ, 0x3, R104 ;  /* 0x00000003ff597819 */ /* 0x000fc80000011668 */
[----:B------:R-:W-:-:S03]  /*19a0*/  LOP3.LUT R124, R104, 0x70, R89, 0x78, !PT ;  /* 0x00000070687c7812 */ /* 0x000fc600078e7859 */
[C---:B------:R-:W-:Y:S02]  /*19b0*/  HMMA.16816.F32 R84, R44.reuse, R100, R84 ;  /* 0x000000642c54723c */ /* 0x040fe40000001854 */
[----:B------:R-:W2:Y:S04]  /*19c0*/  LDSM.16.M88.4 R108, [R124+0x1800] ;  /* 0x001800007c6c783b */ /* 0x000ea80000000200 */
[----:B------:R-:W4:Y:S02]  /*19d0*/  LDSM.16.M88.4 R88, [R124] ;  /* 0x000000007c58783b */ /* 0x000f240000000200 */
[C---:B------:R-:W-:Y:S02]  /*19e0*/  HMMA.16816.F32 R92, R44.reuse, R102, R92 ;  /* 0x000000662c5c723c */ /* 0x040fe4000000185c */
[----:B------:R-:W5:Y:S04]  /*19f0*/  LDSM.16.M88.4 R100, [R124+0x800] ;  /* 0x000800007c64783b */ /* 0x000f680000000200 */
[----:B------:R-:W4:Y:S02]  /*1a00*/  LDSM.16.M88.4 R104, [R124+0x1000] ;  /* 0x001000007c68783b */ /* 0x000f240000000200 */
[C---:B-1----:R-:W-:Y:S08]  /*1a10*/  HMMA.16816.F32 R64, R44.reuse, R80, R64 ;  /* 0x000000502c40723c */ /* 0x042ff00000001840 */
[----:B---3--:R-:W-:Y:S01]  /*1a20*/  HMMA.16816.F32 R96, R44, R60, R96 ;  /* 0x0000003c2c60723c */ /* 0x008fe20000001860 */
[----:B------:R-:W-:-:S04]  /*1a30*/  @!P1 IMAD.MOV.U32 R60, RZ, RZ, 0x1 ;  /* 0x00000001ff3c9424 */ /* 0x000fc800078e00ff */
[----:B------:R1:W-:Y:S03]  /*1a40*/  @!P1 SYNCS.ARRIVE.TRANS64.ART0 RZ, [R3+URZ+0x8], R60 ;  /* 0x0000083c03ff99a7 */ /* 0x0003e600085000ff */
[C---:B------:R-:W-:Y:S08]  /*1a50*/  HMMA.16816.F32 R56, R44.reuse, R62, R56 ;  /* 0x0000003e2c38723c */ /* 0x040ff00000001838 */
[----:B------:R-:W-:Y:S08]  /*1a60*/  HMMA.16816.F32 R68, R44, R82, R68 ;  /* 0x000000522c44723c */ /* 0x000ff00000001844 */
[C---:B--2---:R-:W-:Y:S08]  /*1a70*/  HMMA.16816.F32 R64, R40.reuse, R108, R64 ;  /* 0x0000006c2840723c */ /* 0x044ff00000001840 */
[C---:B----4-:R-:W-:Y:S08]  /*1a80*/  HMMA.16816.F32 R72, R40.reuse, R88, R72 ;  /* 0x000000582848723c */ /* 0x050ff00000001848 */
[C---:B------:R-:W-:Y:S08]  /*1a90*/  HMMA.16816.F32 R76, R40.reuse, R90, R76 ;  /* 0x0000005a284c723c */ /* 0x040ff0000000184c */
[C---:B-----5:R-:W-:Y:S08]  /*1aa0*/  HMMA.16816.F32 R84, R40.reuse, R100, R84 ;  /* 0x000000642854723c */ /* 0x060ff00000001854 */
[C---:B------:R-:W-:Y:S08]  /*1ab0*/  HMMA.16816.F32 R92, R40.reuse, R102, R92 ;  /* 0x00000066285c723c */ /* 0x040ff0000000185c */
[C---:B------:R-:W-:Y:S08]  /*1ac0*/  HMMA.16816.F32 R96, R40.reuse, R104, R96 ;  /* 0x000000682860723c */ /* 0x040ff00000001860 */
[C---:B------:R-:W-:Y:S08]  /*1ad0*/  HMMA.16816.F32 R56, R40.reuse, R106, R56 ;  /* 0x0000006a2838723c */ /* 0x040ff00000001838 */
[----:B------:R-:W-:Y:S01]  /*1ae0*/  HMMA.16816.F32 R108, R40, R110, R68 ;  /* 0x0000006e286c723c */ /* 0x000fe20000001844 */
[----:B------:R-:W-:-:S04]  /*1af0*/  NOP ;  /* 0x0000000000007918 */ /* 0x000fc80000000000 */
[----:B-1----:R-:W-:-:S15]  /*1b00*/  @P0 BRA `(.L_x_27) ;  /* 0x0000000000980947 */ /* 0x002fde0003800000 */
[----:B------:R-:W-:Y:S01]  /*1b10*/  IMAD.U32 R60, R117, -0x80000000, RZ ;  /* 0x80000000753c7824 */ /* 0x000fe200078e00ff */
[----:B------:R-:W-:Y:S03]  /*1b20*/  BSSY B1, `(.L_x_28) ;  /* 0x0000003000017945 */ /* 0x000fe60003800000 */
[----:B------:R-:W1:Y:S02]  /*1b30*/  SYNCS.PHASECHK.TRANS64.TRYWAIT P0, [R3+URZ+0x8], R60 ;  /* 0x0000083c030075a7 */ /* 0x000e6400080011ff */
[----:B-1----:R-:W-:Y:S05]  /*1b40*/  @!P0 BRA `(.L_x_29) ;  /* 0x0000001c00208947 */ /* 0x002fea0003800000 */
.L_x_53:
[----:B------:R-:W-:Y:S05]  /*1b50*/  BSYNC B1 ;  /* 0x0000000000017941 */ /* 0x000fea0003800000 */
.L_x_28:
[----:B------:R-:W-:Y:S02]  /*1b60*/  ELECT P2, URZ, PT ;  /* 0x0000000000ff782f */ /* 0x000fe40003840000 */
[----:B------:R-:W-:Y:S02]  /*1b70*/  LOP3.LUT R60, RZ, R116, RZ, 0x33, !PT ;  /* 0x00000074ff3c7212 */ /* 0x000fe400078e33ff */
[----:B------:R-:W-:Y:S02]  /*1b80*/  ELECT P0, URZ, PT ;  /* 0x0000000000ff782f */ /* 0x000fe40003800000 */
[----:B------:R-:W-:-:S05]  /*1b90*/  IADD3 R60, PT, PT, R119, R60, RZ ;  /* 0x0000003c773c7210 */ /* 0x000fca0007ffe0ff */
[----:B------:R-:W-:Y:S02]  /*1ba0*/  IMAD R62, R60, 0x4, R3 ;  /* 0x000000043c3e7824 */ /* 0x000fe400078e0203 */
[----:B------:R-:W-:-:S04]  /*1bb0*/  @P2 IMAD.MOV.U32 R60, RZ, RZ, 0x2000 ;  /* 0x00002000ff3c2424 */ /* 0x000fc800078e00ff */
[----:B------:R-:W-:Y:S01]  /*1bc0*/  VOTEU.ANY UP0, P0 ;  /* 0x0000000000ff7886 */ /* 0x000fe20000000100 */
[----:B------:R-:W-:Y:S01]  /*1bd0*/  @P0 VIADD R68, R3, 0x880 ;  /* 0x0000088003440836 */ /* 0x000fe20000000000 */
[----:B------:R2:W-:Y:S01]  /*1be0*/  @P2 SYNCS.ARRIVE.TRANS64 RZ, [R3+URZ], R60 ;  /* 0x0000003c03ff29a7 */ /* 0x0005e200080000ff */
[----:B------:R-:W3:Y:S01]  /*1bf0*/  LDS R63, [R62+0x4880] ;  /* 0x004880003e3f7984 */ /* 0x000ee20000000800 */
[----:B------:R-:W-:Y:S01]  /*1c00*/  VOTEU.ANY UP1, P0 ;  /* 0x0000000000ff7886 */ /* 0x000fe20000020100 */
[----:B------:R-:W-:Y:S01]  /*1c10*/  @UP0 UMOV UR18, URZ ;  /* 0x000000ff00120c82 */ /* 0x000fe20008000000 */
[----:B------:R-:W-:Y:S02]  /*1c20*/  @P0 R2UR UR16, R68 ;  /* 0x00000000441002ca */ /* 0x000fe400000e0000 */
[----:B--2---:R-:W-:-:S04]  /*1c30*/  @P0 IADD3 R60, P2, PT, R122, 0x80, RZ ;  /* 0x000000807a3c0810 */ /* 0x004fc80007f5e0ff */
[----:B------:R-:W-:Y:S01]  /*1c40*/  @P0 R2UR UR5, R60 ;  /* 0x000000003c0502ca */ /* 0x000fe200000e0000 */
[----:B-1----:R-:W-:Y:S01]  /*1c50*/  @P0 IMAD.X R61, RZ, RZ, R123, P2 ;  /* 0x000000ffff3d0224 */ /* 0x002fe200010e067b */
[----:B------:R-:W1:Y:S01]  /*1c60*/  @UP0 S2UR UR20, SR_CTAID.Y ;  /* 0x00000000001409c3 */ /* 0x000e620000002600 */
[----:B------:R-:W-:-:S03]  /*1c70*/  PLOP3.LUT P2, PT, PT, PT, PT, 0x8, 0x80 ;  /* 0x000000000080781c */ /* 0x000fc60003f4e170 */
[----:B------:R-:W-:-:S07]  /*1c80*/  @P0 R2UR UR8, R61 ;  /* 0x000000003d0802ca */ /* 0x000fce00000e0000 */
[----:B------:R-:W-:-:S06]  /*1c90*/  IMAD.U32 R60, RZ, RZ, UR5 ;  /* 0x00000005ff3c7e24 */ /* 0x000fcc000f8e00ff */
[----:B------:R-:W-:Y:S01]  /*1ca0*/  IMAD.U32 R61, RZ, RZ, UR8 ;  /* 0x00000008ff3d7e24 */ /* 0x000fe2000f8e00ff */
[----:B------:R-:W-:-:S04]  /*1cb0*/  @P0 R2UR UR8, R60 ;  /* 0x000000003c0802ca */ /* 0x000fc800000e0000 */
[----:B------:R-:W-:Y:S02]  /*1cc0*/  @P0 R2UR UR9, R61 ;  /* 0x000000003d0902ca */ /* 0x000fe400000e0000 */
[----:B-1-3--:R-:W-:-:S13]  /*1cd0*/  @P0 LEA R60, R63, R118, 0x6 ;  /* 0x000000763f3c0211 */ /* 0x00afda00078e30ff */
.L_x_30:
[----:B------:R-:W-:-:S13]  /*1ce0*/  @P0 ELECT P2, URZ, PT ;  /* 0x0000000000ff082f */ /* 0x000fda0003840000 */
[----:B------:R-:W-:Y:S02]  /*1cf0*/  @P2 R2UR.BROADCAST UR19, R60 ;  /* 0x000000003c1322ca */ /* 0x000fe400008e0000 */
[----:B------:R-:W-:Y:S02]  /*1d00*/  @P2 R2UR.BROADCAST UR17, R3 ;  /* 0x00000000031122ca */ /* 0x000fe400008e0000 */
[----:B------:R-:W-:Y:S02]  /*1d10*/  @P2 PLOP3.LUT P0, PT, P2, PT, PT, 0x8, 0x80 ;  /* 0x000000000080281c */ /* 0x000fe4000170e170 */
[----:B------:R-:W-:-:S09]  /*1d20*/  PLOP3.LUT P2, PT, PT, PT, PT, 0x8, 0x80 ;  /* 0x000000000080781c */ /* 0x000fd20003f4e170 */
[----:B------:R1:W-:Y:S02]  /*1d30*/  @UP1 UTMALDG.3D [UR16], [UR8], desc[URZ] ;  /* 0x0000ff10080015b4 */ /* 0x0003e40008011000 */
[----:B-1----:R-:W-:Y:S05]  /*1d40*/  @P0 BRA.U.ANY `(.L_x_30) ;  /* 0xfffffffd00e40947 */ /* 0x002fea000393ffff */
[----:B------:R-:W-:Y:S01]  /*1d50*/  VIADD R116, R116, 0x1 ;  /* 0x0000000174747836 */ /* 0x000fe20000000000 */
[----:B------:R-:W-:-:S07]  /*1d60*/  LOP3.LUT R117, R117, 0x1, RZ, 0x3c, !PT ;  /* 0x0000000175757812 */ /* 0x000fce00078e3cff */
.L_x_27:
[----:B------:R-:W-:Y:S05]  /*1d70*/  BSYNC B0 ;  /* 0x0000000000007941 */ /* 0x000fea0003800000 */
.L_x_26:
[----:B------:R-:W-:Y:S01]  /*1d80*/  ISETP.GT.U32.AND P2, PT, R4, 0xf, PT ;  /* 0x0000000f0400780c */ /* 0x000fe20003f44070 */
[----:B------:R-:W-:Y:S01]  /*1d90*/  BSSY B0, `(.L_x_31) ;  /* 0x0000087000007945 */ /* 0x000fe20003800000 */
[----:B------:R-:W-:-:S04]  /*1da0*/  ISETP.NE.AND P0, PT, R0, RZ, PT ;  /* 0x000000ff0000720c */ /* 0x000fc80003f05270 */
[----:B------:R-:W-:-:S07]  /*1db0*/  FSEL R5, R5, R114, !P0 ;  /* 0x0000007205057208 */ /* 0x000fce0004000000 */
[----:B------:R-:W-:Y:S05]  /*1dc0*/  @P2 BRA `(.L_x_32) ;  /* 0x00000008000c2947 */ /* 0x000fea0003800000 */
[----:B------:R-:W-:Y:S01]  /*1dd0*/  FMUL R65, R65, UR4 ;  /* 0x0000000441417c20 */ /* 0x000fe20008400000 */
        /* <DEDUP_REMOVED lines=12> */
[----:B------:R-:W-:Y:S01]  /*1ea0*/  FMNMX.NAN R56, R109, R93, !PT ;  /* 0x0000005d6d387209 */ /* 0x000fe20007820000 */
[----:B------:R-:W-:Y:S01]  /*1eb0*/  FMUL R69, R96, UR4 ;  /* 0x0000000460457c20 */ /* 0x000fe20008400000 */
[----:B------:R-:W-:Y:S01]  /*1ec0*/  FMNMX.NAN R60, R65, R85, !PT ;  /* 0x00000055413c7209 */ /* 0x000fe20007820000 */
[----:B------:R-:W-:Y:S01]  /*1ed0*/  FMUL R89, R72, UR4 ;  /* 0x0000000448597c20 */ /* 0x000fe20008400000 */
[----:B------:R-:W-:Y:S01]  /*1ee0*/  FMUL R101, R76, UR4 ;  /* 0x000000044c657c20 */ /* 0x000fe20008400000 */
[----:B------:R-:W-:Y:S01]  /*1ef0*/  FMNMX.NAN R62, R71, R91, !PT ;  /* 0x0000005b473e7209 */ /* 0x000fe20007820000 */
[----:B------:R-:W-:Y:S01]  /*1f00*/  UMOV UR5, 0xf ;  /* 0x0000000f00057882 */ /* 0x000fe20000000000 */
[----:B------:R-:W-:-:S02]  /*1f10*/  FMNMX.NAN R64, R63, R83, !PT ;  /* 0x000000533f407209 */ /* 0x000fc40007820000 */
[----:B------:R-:W-:Y:S02]  /*1f20*/  FMNMX3.NAN R56, R77, R57, R56, !PT ;  /* 0x000000394d387276 */ /* 0x000fe40007820038 */
[----:B------:R-:W-:Y:S02]  /*1f30*/  FMNMX3.NAN R61, R73, R97, R60, !PT ;  /* 0x00000061493d7276 */ /* 0x000fe4000782003c */
[----:B------:R-:W-:Y:S02]  /*1f40*/  FMNMX3.NAN R103, R101, R81, R62, !PT ;  /* 0x0000005165677276 */ /* 0x000fe4000782003e */
[----:B------:R-:W-:Y:S02]  /*1f50*/  FMNMX3.NAN R64, R89, R69, R64, !PT ;  /* 0x0000004559407276 */ /* 0x000fe40007820040 */
[----:B------:R-:W-:-:S04]  /*1f60*/  FMNMX.NAN R56, R56, R61, !PT ;  /* 0x0000003d38387209 */ /* 0x000fc80007820000 */
[----:B------:R-:W-:Y:S01]  /*1f70*/  FMNMX3.NAN R56, R64, R103, R56, !PT ;  /* 0x0000006740387276 */ /* 0x000fe20007820038 */
[----:B------:R-:W-:Y:S06]  /*1f80*/  BRA.DIV UR5, `(.L_x_33) ;  /* 0x0000001a05287947 */ /* 0x000fec000b800000 */
[----:B------:R-:W-:Y:S02]  /*1f90*/  IMAD.MOV.U32 R103, RZ, RZ, 0xf ;  /* 0x0000000fff677424 */ /* 0x000fe400078e00ff */
[----:B------:R-:W-:Y:S02]  /*1fa0*/  IMAD.MOV.U32 R105, RZ, RZ, 0xf ;  /* 0x0000000fff697424 */ /* 0x000fe400078e00ff */
[----:B------:R-:W-:Y:S01]  /*1fb0*/  IMAD.MOV.U32 R68, RZ, RZ, 0xf ;  /* 0x0000000fff447424 */ /* 0x000fe200078e00ff */
[----:B------:R-:W1:Y:S02]  /*1fc0*/  SHFL.BFLY PT, R61, R56, 0x2, 0x1f ;  /* 0x0c401f00383d7f89 */ /* 0x000e6400000e0000 */
[----:B-1----:R-:W-:-:S05]  /*1fd0*/  FMNMX R62, R56, R61, !PT ;  /* 0x0000003d383e7209 */ /* 0x002fca0007800000 */
[----:B------:R-:W1:Y:S02]  /*1fe0*/  SHFL.BFLY PT, R61, R62, 0x1, 0x1f ;  /* 0x0c201f003e3d7f89 */ /* 0x000e6400000e0000 */
[----:B-1----:R-:W-:-:S04]  /*1ff0*/  FMNMX R60, R62, R61, !PT ;  /* 0x0000003d3e3c7209 */ /* 0x002fc80007800000 */
[----:B------:R-:W-:-:S04]  /*2000*/  FMNMX R61, R5, R60, !PT ;  /* 0x0000003c053d7209 */ /* 0x000fc80007800000 */
[----:B------:R-:W-:-:S05]  /*2010*/  FSEL R60, R60, R61, !P0 ;  /* 0x0000003d3c3c7208 */ /* 0x000fca0004000000 */
[--C-:B------:R-:W-:Y:S01]  /*2020*/  FADD R89, R89, -R60.reuse ;  /* 0x8000003c59597221 */ /* 0x100fe20000000000 */
[--C-:B------:R-:W-:Y:S01]  /*2030*/  FADD R73, R73, -R60.reuse ;  /* 0x8000003c49497221 */ /* 0x100fe20000000000 */
[--C-:B------:R-:W-:Y:S01]  /*2040*/  FADD R101, R101, -R60.reuse ;  /* 0x8000003c65657221 */ /* 0x100fe20000000000 */
[--C-:B------:R-:W-:Y:S01]  /*2050*/  FADD R77, R77, -R60.reuse ;  /* 0x8000003c4d4d7221 */ /* 0x100fe20000000000 */
[----:B------:R-:W-:Y:S01]  /*2060*/  FMUL R89, R89, 1.4426950216293334961 ;  /* 0x3fb8aa3b59597820 */ /* 0x000fe20000400000 */
[----:B------:R-:W-:Y:S01]  /*2070*/  FMUL R73, R73, 1.4426950216293334961 ;  /* 0x3fb8aa3b49497820 */ /* 0x000fe20000400000 */
[----:B------:R-:W-:Y:S01]  /*2080*/  FMUL R101, R101, 1.4426950216293334961 ;  /* 0x3fb8aa3b65657820 */ /* 0x000fe20000400000 */
[----:B------:R-:W-:Y:S01]  /*2090*/  FMUL R77, R77, 1.4426950216293334961 ;  /* 0x3fb8aa3b4d4d7820 */ /* 0x000fe20000400000 */
[----:B------:R-:W1:Y:S01]  /*20a0*/  MUFU.EX2 R72, R89 ;  /* 0x0000005900487308 */ /* 0x000e620000000800 */
[--C-:B------:R-:W-:Y:S01]  /*20b0*/  FADD R83, R83, -R60.reuse ;  /* 0x8000003c53537221 */ /* 0x100fe20000000000 */
[--C-:B------:R-:W-:Y:S01]  /*20c0*/  FADD R85, R85, -R60.reuse ;  /* 0x8000003c55557221 */ /* 0x100fe20000000000 */
[--C-:B------:R-:W-:Y:S01]  /*20d0*/  FADD R91, R91, -R60.reuse ;  /* 0x8000003c5b5b7221 */ /* 0x100fe20000000000 */
[--C-:B------:R-:W-:Y:S01]  /*20e0*/  FADD R93, R93, -R60.reuse ;  /* 0x8000003c5d5d7221 */ /* 0x100fe20000000000 */
[----:B------:R-:W-:Y:S01]  /*20f0*/  FMUL R83, R83, 1.4426950216293334961 ;  /* 0x3fb8aa3b53537820 */ /* 0x000fe20000400000 */
[----:B------:R-:W-:Y:S01]  /*2100*/  FMUL R85, R85, 1.4426950216293334961 ;  /* 0x3fb8aa3b55557820 */ /* 0x000fe20000400000 */
[----:B------:R-:W-:Y:S01]  /*2110*/  FMUL R91, R91, 1.4426950216293334961 ;  /* 0x3fb8aa3b5b5b7820 */ /* 0x000fe20000400000 */
[----:B------:R-:W2:Y:S01]  /*2120*/  MUFU.EX2 R73, R73 ;  /* 0x0000004900497308 */ /* 0x000ea20000000800 */
[--C-:B------:R-:W-:Y:S01]  /*2130*/  FADD R69, R69, -R60.reuse ;  /* 0x8000003c45457221 */ /* 0x100fe20000000000 */
[----:B------:R-:W-:Y:S01]  /*2140*/  FMUL R93, R93, 1.4426950216293334961 ;  /* 0x3fb8aa3b5d5d7820 */ /* 0x000fe20000400000 */
[--C-:B------:R-:W-:Y:S01]  /*2150*/  FADD R97, R97, -R60.reuse ;  /* 0x8000003c61617221 */ /* 0x100fe20000000000 */
[--C-:B------:R-:W-:Y:S01]  /*2160*/  FADD R81, R81, -R60.reuse ;  /* 0x8000003c51517221 */ /* 0x100fe20000000000 */
[----:B------:R-:W-:Y:S01]  /*2170*/  FMUL R69, R69, 1.4426950216293334961 ;  /* 0x3fb8aa3b45457820 */ /* 0x000fe20000400000 */
[----:B------:R-:W-:Y:S01]  /*2180*/  FADD R57, R57, -R60 ;  /* 0x8000003c39397221 */ /* 0x000fe20000000000 */
[----:B------:R-:W-:Y:S01]  /*2190*/  FMUL R97, R97, 1.4426950216293334961 ;  /* 0x3fb8aa3b61617820 */ /* 0x000fe20000400000 */
[----:B------:R-:W3:Y:S01]  /*21a0*/  MUFU.EX2 R76, R101 ;  /* 0x00000065004c7308 */ /* 0x000ee20000000800 */
[----:B-1----:R-:W-:Y:S01]  /*21b0*/  FADD R62, RZ, R72 ;  /* 0x00000048ff3e7221 */ /* 0x002fe20000000000 */
[----:B------:R-:W-:Y:S01]  /*21c0*/  FMUL R81, R81, 1.4426950216293334961 ;  /* 0x3fb8aa3b51517820 */ /* 0x000fe20000400000 */
[----:B------:R-:W-:Y:S01]  /*21d0*/  FMUL R57, R57, 1.4426950216293334961 ;  /* 0x3fb8aa3b39397820 */ /* 0x000fe20000400000 */
[--C-:B------:R-:W-:Y:S01]  /*21e0*/  FADD R63, R63, -R60.reuse ;  /* 0x8000003c3f3f7221 */ /* 0x100fe20000000000 */
[--C-:B------:R-:W-:Y:S01]  /*21f0*/  FADD R65, R65, -R60.reuse ;  /* 0x8000003c41417221 */ /* 0x100fe20000000000 */
[--C-:B------:R-:W-:Y:S01]  /*2200*/  FADD R71, R71, -R60.reuse ;  /* 0x8000003c47477221 */ /* 0x100fe20000000000 */
[----:B------:R-:W-:Y:S01]  /*2210*/  FADD R109, R109, -R60 ;  /* 0x8000003c6d6d7221 */ /* 0x000fe20000000000 */
[----:B------:R-:W1:Y:S01]  /*2220*/  MUFU.EX2 R77, R77 ;  /* 0x0000004d004d7308 */ /* 0x000e620000000800 */
[----:B------:R-:W-:Y:S01]  /*2230*/  FMUL R63, R63, 1.4426950216293334961 ;  /* 0x3fb8aa3b3f3f7820 */ /* 0x000fe20000400000 */
[----:B------:R-:W-:Y:S01]  /*2240*/  FMUL R65, R65, 1.4426950216293334961 ;  /* 0x3fb8aa3b41417820 */ /* 0x000fe20000400000 */
[----:B------:R-:W-:Y:S01]  /*2250*/  FMUL R71, R71, 1.4426950216293334961 ;  /* 0x3fb8aa3b47477820 */ /* 0x000fe20000400000 */
[----:B------:R-:W-:-:S04]  /*2260*/  FMUL R109, R109, 1.4426950216293334961 ;  /* 0x3fb8aa3b6d6d7820 */ /* 0x000fc80000400000 */
[----:B------:R2:W4:Y:S08]  /*2270*/  MUFU.EX2 R84, R83 ;  /* 0x0000005300547308 */ /* 0x0005300000000800 */
[----:B------:R-:W5:Y:S01]  /*2280*/  MUFU.EX2 R85, R85 ;  /* 0x0000005500557308 */ /* 0x000f620000000800 */
[----:B--2---:R-:W-:-:S04]  /*2290*/  FADD R83, R73, R62 ;  /* 0x0000003e49537221 */ /* 0x004fc80000000000 */
[----:B---3--:R-:W-:-:S03]  /*22a0*/  FADD R62, R76, R83 ;  /* 0x000000534c3e7221 */ /* 0x008fc60000000000 */
[----:B------:R-:W2:Y:S08]  /*22b0*/  MUFU.EX2 R92, R91 ;  /* 0x0000005b005c7308 */ /* 0x000eb00000000800 */
[----:B------:R-:W3:Y:S08]  /*22c0*/  MUFU.EX2 R93, R93 ;  /* 0x0000005d005d7308 */ /* 0x000ef00000000800 */
[----:B------:R1:W2:Y:S08]  /*22d0*/  MUFU.EX2 R96, R69 ;  /* 0x0000004500607308 */ /* 0x0002b00000000800 */
[----:B------:R-:W3:Y:S01]  /*22e0*/  MUFU.EX2 R97, R97 ;  /* 0x0000006100617308 */ /* 0x000ee20000000800 */
[----:B-1----:R-:W-:-:S04]  /*22f0*/  FADD R69, R77, R62 ;  /* 0x0000003e4d457221 */ /* 0x002fc80000000000 */
[----:B----4-:R-:W-:-:S03]  /*2300*/  FADD R62, R84, R69 ;  /* 0x00000045543e7221 */ /* 0x010fc60000000000 */
[----:B------:R-:W1:Y:S01]  /*2310*/  MUFU.EX2 R56, R81 ;  /* 0x0000005100387308 */ /* 0x000e620000000800 */
[----:B-----5:R-:W-:-:S04]  /*2320*/  FADD R69, R85, R62 ;  /* 0x0000003e55457221 */ /* 0x020fc80000000000 */
[----:B--2---:R-:W-:-:S03]  /*2330*/  FADD R62, R92, R69 ;  /* 0x000000455c3e7221 */ /* 0x004fc60000000000 */
[----:B------:R-:W2:Y:S01]  /*2340*/  MUFU.EX2 R57, R57 ;  /* 0x0000003900397308 */ /* 0x000ea20000000800 */
[----:B---3--:R-:W-:-:S04]  /*2350*/  FADD R69, R93, R62 ;  /* 0x0000003e5d457221 */ /* 0x008fc80000000000 */
[----:B------:R-:W-:Y:S01]  /*2360*/  FADD R62, R96, R69 ;  /* 0x00000045603e7221 */ /* 0x000fe20000000000 */
[----:B------:R-:W-:Y:S02]  /*2370*/  IMAD.MOV.U32 R69, RZ, RZ, 0xf ;  /* 0x0000000fff457424 */ /* 0x000fe400078e00ff */
[----:B------:R3:W4:Y:S08]  /*2380*/  MUFU.EX2 R64, R63 ;  /* 0x0000003f00407308 */ /* 0x0007300000000800 */
[----:B------:R-:W5:Y:S01]  /*2390*/  MUFU.EX2 R65, R65 ;  /* 0x0000004100417308 */ /* 0x000f620000000800 */
[----:B---3--:R-:W-:-:S04]  /*23a0*/  FADD R63, R97, R62 ;  /* 0x0000003e613f7221 */ /* 0x008fc80000000000 */
[----:B-1----:R-:W-:-:S03]  /*23b0*/  FADD R62, R56, R63 ;  /* 0x0000003f383e7221 */ /* 0x002fc60000000000 */
[----:B------:R-:W1:Y:S01]  /*23c0*/  MUFU.EX2 R108, R71 ;  /* 0x00000047006c7308 */ /* 0x000e620000000800 */
[----:B--2---:R-:W-:-:S04]  /*23d0*/  FADD R63, R57, R62 ;  /* 0x0000003e393f7221 */ /* 0x004fc80000000000 */
[----:B----4-:R-:W-:-:S03]  /*23e0*/  FADD R62, R64, R63 ;  /* 0x0000003f403e7221 */ /* 0x010fc60000000000 */
[----:B------:R-:W2:Y:S01]  /*23f0*/  MUFU.EX2 R109, R109 ;  /* 0x0000006d006d7308 */ /* 0x000ea20000000800 */
[----:B-----5:R-:W-:-:S04]  /*2400*/  FADD R63, R65, R62 ;  /* 0x0000003e413f7221 */ /* 0x020fc80000000000 */
[----:B-1----:R-:W-:-:S04]  /*2410*/  FADD R62, R108, R63 ;  /* 0x0000003f6c3e7221 */ /* 0x002fc80000000000 */
[----:B--2---:R-:W-:-:S05]  /*2420*/  FADD R62, R109, R62 ;  /* 0x0000003e6d3e7221 */ /* 0x004fca0000000000 */
[----:B------:R-:W1:Y:S02]  /*2430*/  SHFL.BFLY PT, R63, R62, 0x2, 0x1f ;  /* 0x0c401f003e3f7f89 */ /* 0x000e6400000e0000 */
[----:B-1----:R-:W-:-:S05]  /*2440*/  FADD R63, R62, R63 ;  /* 0x0000003f3e3f7221 */ /* 0x002fca0000000000 */
[----:B------:R1:W2:Y:S02]  /*2450*/  SHFL.BFLY PT, R68, R63, 0x1, 0x1f ;  /* 0x0c201f003f447f89 */ /* 0x0002a400000e0000 */
.L_x_59:
[----:B------:R-:W-:Y:S01]  /*2460*/  BSSY.RECONVERGENT B1, `(.L_x_34) ;  /* 0x0000017000017945 */ /* 0x000fe20003800200 */
[----:B--2---:R-:W-:-:S03]  /*2470*/  FADD R68, R63, R68 ;  /* 0x000000443f447221 */ /* 0x004fc60000000000 */
[----:B------:R-:W-:Y:S05]  /*2480*/  @!P0 BRA `(.L_x_35) ;  /* 0x0000000000508947 */ /* 0x000fea0003800000 */
[----:B------:R-:W-:-:S04]  /*2490*/  FADD R61, R114, -R61 ;  /* 0x8000003d723d7221 */ /* 0x000fc80000000000 */
[----:B------:R-:W-:-:S06]  /*24a0*/  FMUL R61, R61, 1.4426950216293334961 ;  /* 0x3fb8aa3b3d3d7820 */ /* 0x000fcc0000400000 */
[----:B------:R-:W2:Y:S02]  /*24b0*/  MUFU.EX2 R61, R61 ;  /* 0x0000003d003d7308 */ /* 0x000ea40000000800 */
[-C--:B--2---:R-:W-:Y:S01]  /*24c0*/  FFMA R68, R115, R61.reuse, R68 ;  /* 0x0000003d73447223 */ /* 0x084fe20000000044 */
[-C--:B------:R-:W-:Y:S01]  /*24d0*/  FMUL R37, R37, R61.reuse ;  /* 0x0000003d25257220 */ /* 0x080fe20000400000 */
        /* <DEDUP_REMOVED lines=14> */
[----:B------:R-:W-:-:S07]  /*25c0*/  FMUL R9, R9, R61 ;  /* 0x0000003d09097220 */ /* 0x000fce0000400000 */
.L_x_35:
[----:B------:R-:W-:Y:S05]  /*25d0*/  BSYNC.RECONVERGENT B1 ;  /* 0x0000000000017941 */ /* 0x000fea0003800200 */
.L_x_34:
[----:B------:R-:W-:Y:S01]  /*25e0*/  IMAD.MOV.U32 R114, RZ, RZ, R60 ;  /* 0x000000ffff727224 */ /* 0x000fe200078e003c */
[----:B------:R-:W-:-:S07]  /*25f0*/  MOV R115, R68 ;  /* 0x0000004400737202 */ /* 0x000fce0000000f00 */
.L_x_32:
[----:B------:R-:W-:Y:S05]  /*2600*/  BSYNC B0 ;  /* 0x0000000000007941 */ /* 0x000fea0003800000 */
.L_x_31:
[----:B------:R-:W-:-:S04]  /*2610*/  IMAD.U32 R60, R7, -0x80000000, RZ ;  /* 0x80000000073c7824 */ /* 0x000fc800078e00ff */
[----:B------:R-:W2:Y:S02]  /*2620*/  SYNCS.PHASECHK.TRANS64.TRYWAIT P0, [R3+URZ+0x10], R60 ;  /* 0x0000103c030075a7 */ /* 0x000ea400080011ff */
[----:B--2---:R-:W-:Y:S05]  /*2630*/  @P0 BRA `(.L_x_36) ;  /* 0x0000000000080947 */ /* 0x004fea0003800000 */
[----:B------:R-:W2:Y:S02]  /*2640*/  SYNCS.PHASECHK.TRANS64.TRYWAIT P0, [R3+URZ+0x10], R60 ;  /* 0x0000103c030075a7 */ /* 0x000ea400080011ff */
[----:B--2---:R-:W-:Y:S05]  /*2650*/  @!P0 BRA `(.L_x_37) ;  /* 0x0000001400f88947 */ /* 0x004fea0003800000 */
.L_x_36:
[----:B------:R-:W-:Y:S01]  /*2660*/  IMAD R60, R4, 0x80, R4 ;  /* 0x00000080043c7824 */ /* 0x000fe200078e0204 */
[----:B------:R-:W-:Y:S05]  /*2670*/  WARPSYNC.ALL ;  /* 0x0000000000007948 */ /* 0x000fea0003800000 */
[----:B------:R-:W-:Y:S01]  /*2680*/  NOP ;  /* 0x0000000000007918 */ /* 0x000fe20000000000 */
[----:B------:R-:W-:Y:S01]  /*2690*/  LOP3.LUT R60, R60, 0x790, RZ, 0xc0, !PT ;  /* 0x000007903c3c7812 */ /* 0x000fe200078ec0ff */
[----:B------:R-:W-:Y:S01]  /*26a0*/  VIADD R113, R113, 0x1 ;  /* 0x0000000171717836 */ /* 0x000fe20000000000 */
[----:B------:R-:W-:Y:S02]  /*26b0*/  F2FP.F16.F32.PACK_AB R79, R79, R78 ;  /* 0x0000004e4f4f723e */ /* 0x000fe400000000ff */
[----:B------:R-:W-:Y:S01]  /*26c0*/  F2FP.F16.F32.PACK_AB R78, R77, R76 ;  /* 0x0000004c4d4e723e */ /* 0x000fe200000000ff */
[----:B------:R-:W-:Y:S01]  /*26d0*/  IMAD.IADD R68, R3, 0x1, R60 ;  /* 0x0000000103447824 */ /* 0x000fe200078e023c */
[----:B------:R-:W-:-:S02]  /*26e0*/  F2FP.F16.F32.PACK_AB R77, R75, R74 ;  /* 0x0000004a4b4d723e */ /* 0x000fc400000000ff */
[----:B------:R-:W-:Y:S01]  /*26f0*/  F2FP.F16.F32.PACK_AB R76, R73, R72 ;  /* 0x00000048494c723e */ /* 0x000fe200000000ff */
[C---:B------:R-:W-:Y:S01]  /*2700*/  VIADD R103, R68.reuse, 0x2880 ;  /* 0x0000288044677836 */ /* 0x040fe20000000000 */
[----:B------:R-:W-:Y:S01]  /*2710*/  F2FP.F16.F32.PACK_AB R95, R95, R94 ;  /* 0x0000005e5f5f723e */ /* 0x000fe200000000ff */
[C---:B------:R-:W-:Y:S01]  /*2720*/  VIADD R101, R68.reuse, 0x28a0 ;  /* 0x000028a044657836 */ /* 0x040fe20000000000 */
[----:B------:R-:W-:Y:S01]  /*2730*/  F2FP.F16.F32.PACK_AB R94, R93, R92 ;  /* 0x0000005c5d5e723e */ /* 0x000fe200000000ff */
[----:B------:R-:W-:Y:S01]  /*2740*/  VIADD R102, R68, 0x28c0 ;  /* 0x000028c044667836 */ /* 0x000fe20000000000 */
[----:B------:R-:W-:Y:S02]  /*2750*/  SHF.R.U32.HI R62, RZ, 0x3, R103 ;  /* 0x00000003ff3e7819 */ /* 0x000fe40000011667 */
[----:B------:R-:W-:Y:S02]  /*2760*/  SHF.R.U32.HI R60, RZ, 0x3, R101 ;  /* 0x00000003ff3c7819 */ /* 0x000fe40000011665 */
[----:B------:R-:W-:-:S02]  /*2770*/  LOP3.LUT R103, R103, 0x70, R62, 0x78, !PT ;  /* 0x0000007067677812 */ /* 0x000fc400078e783e */
[----:B------:R-:W-:Y:S02]  /*2780*/  SHF.R.U32.HI R71, RZ, 0x3, R102 ;  /* 0x00000003ff477819 */ /* 0x000fe40000011666 */
[----:B------:R-:W-:Y:S02]  /*2790*/  LOP3.LUT R101, R101, 0x70, R60, 0x78, !PT ;  /* 0x0000007065657812 */ /* 0x000fe400078e783c */
[----:B------:R-:W-:Y:S01]  /*27a0*/  LOP3.LUT R102, R102, 0x70, R71, 0x78, !PT ;  /* 0x0000007066667812 */ /* 0x000fe200078e7847 */
[----:B-12---:R-:W1:Y:S01]  /*27b0*/  LDSM.16.MT88.4 R60, [R103] ;  /* 0x00000000673c783b */ /* 0x006e620000004200 */
[----:B------:R-:W-:Y:S02]  /*27c0*/  IADD3 R68, PT, PT, R68, 0x28e0, RZ ;  /* 0x000028e044447810 */ /* 0x000fe40007ffe0ff */
[----:B------:R-:W-:Y:S01]  /*27d0*/  F2FP.F16.F32.PACK_AB R93, R87, R86 ;  /* 0x00000056575d723e */ /* 0x000fe200000000ff */
[----:B------:R-:W2:Y:S01]  /*27e0*/  LDSM.16.MT88.4 R88, [R101] ;  /* 0x000000006558783b */ /* 0x000ea20000004200 */
[----:B------:R-:W-:-:S02]  /*27f0*/  SHF.R.U32.HI R69, RZ, 0x3, R68 ;  /* 0x00000003ff457819 */ /* 0x000fc40000011644 */
[----:B------:R-:W-:Y:S01]  /*2800*/  F2FP.F16.F32.PACK_AB R92, R85, R84 ;  /* 0x00000054555c723e */ /* 0x000fe200000000ff */
[----:B------:R-:W3:Y:S01]  /*2810*/  LDSM.16.MT88.4 R80, [R102] ;  /* 0x000000006650783b */ /* 0x000ee20000004200 */
[----:B------:R-:W-:Y:S02]  /*2820*/  LOP3.LUT R100, R68, 0x70, R69, 0x78, !PT ;  /* 0x0000007044647812 */ /* 0x000fe400078e7845 */
[----:B------:R-:W-:Y:S01]  /*2830*/  F2FP.F16.F32.PACK_AB R59, R59, R58 ;  /* 0x0000003a3b3b723e */ /* 0x000fe200000000ff */
[----:B------:R-:W-:Y:S01]  /*2840*/  LDSM.16.MT88.4 R72, [R101+0x800] ;  /* 0x000800006548783b */ /* 0x000fe20000004200 */
[----:B------:R-:W-:Y:S02]  /*2850*/  F2FP.F16.F32.PACK_AB R58, R57, R56 ;  /* 0x00000038393a723e */ /* 0x000fe400000000ff */
[----:B------:R-:W-:Y:S01]  /*2860*/  F2FP.F16.F32.PACK_AB R57, R99, R98 ;  /* 0x000000626339723e */ /* 0x000fe200000000ff */
[----:B------:R-:W4:Y:S01]  /*2870*/  LDSM.16.MT88.4 R68, [R100] ;  /* 0x000000006444783b */ /* 0x000f220000004200 */
[----:B------:R-:W-:-:S02]  /*2880*/  F2FP.F16.F32.PACK_AB R56, R97, R96 ;  /* 0x000000606138723e */ /* 0x000fc400000000ff */
[----:B------:R-:W-:Y:S01]  /*2890*/  PLOP3.LUT P0, PT, PT, PT, PT, 0x80, 0x8 ;  /* 0x000000000008781c */ /* 0x000fe20003f0f070 */
[----:B------:R-:W-:Y:S01]  /*28a0*/  LDSM.16.MT88.4 R84, [R101+0x1800] ;  /* 0x001800006554783b */ /* 0x000fe20000004200 */
[----:B------:R-:W-:Y:S02]  /*28b0*/  F2FP.F16.F32.PACK_AB R111, R111, R110 ;  /* 0x0000006e6f6f723e */ /* 0x000fe400000000ff */
[----:B------:R-:W-:Y:S02]  /*28c0*/  F2FP.F16.F32.PACK_AB R110, R109, R108 ;  /* 0x0000006c6d6e723e */ /* 0x000fe400000000ff */
[----:B------:R-:W-:Y:S02]  /*28d0*/  F2FP.F16.F32.PACK_AB R109, R67, R66 ;  /* 0x00000042436d723e */ /* 0x000fe400000000ff */
[----:B------:R-:W-:Y:S02]  /*28e0*/  F2FP.F16.F32.PACK_AB R108, R65, R64 ;  /* 0x00000040416c723e */ /* 0x000fe400000000ff */
[----:B------:R-:W-:Y:S01]  /*28f0*/  LOP3.LUT R7, R7, 0x1, RZ, 0x3c, !PT ;  /* 0x0000000107077812 */ /* 0x000fe200078e3cff */
[C---:B-1----:R-:W-:Y:S08]  /*2900*/  HMMA.16816.F32 R36, R76.reuse, R60, R36 ;  /* 0x0000003c4c24723c */ /* 0x042ff00000001824 */
[C---:B------:R-:W-:Y:S08]  /*2910*/  HMMA.16816.F32 R32, R76.reuse, R62, R32 ;  /* 0x0000003e4c20723c */ /* 0x040ff00000001820 */
[C---:B--2---:R-:W-:Y:S01]  /*2920*/  HMMA.16816.F32 R60, R76.reuse, R88, R28 ;  /* 0x000000584c3c723c */ /* 0x044fe2000000181c */
[----:B------:R-:W1:Y:S07]  /*2930*/  LDSM.16.MT88.4 R28, [R103+0x800] ;  /* 0x00080000671c783b */ /* 0x000e6e0000004200 */
[C---:B---3--:R-:W-:Y:S08]  /*2940*/  HMMA.16816.F32 R20, R76.reuse, R80, R20 ;  /* 0x000000504c14723c */ /* 0x048ff00000001814 */
[C---:B------:R-:W-:Y:S01]  /*2950*/  HMMA.16816.F32 R80, R76.reuse, R82, R16 ;  /* 0x000000524c50723c */ /* 0x040fe20000001810 */
[----:B------:R-:W2:Y:S07]  /*2960*/  LDSM.16.MT88.4 R16, [R102+0x800] ;  /* 0x000800006610783b */ /* 0x000eae0000004200 */
[C---:B------:R-:W-:Y:S01]  /*2970*/  HMMA.16816.F32 R24, R76.reuse, R90, R24 ;  /* 0x0000005a4c18723c */ /* 0x040fe20000001818 */
[----:B------:R-:W3:Y:S07]  /*2980*/  LDSM.16.MT88.4 R88, [R100+0x800] ;  /* 0x000800006458783b */ /* 0x000eee0000004200 */
[C---:B----4-:R-:W-:Y:S08]  /*2990*/  HMMA.16816.F32 R12, R76.reuse, R68, R12 ;  /* 0x000000444c0c723c */ /* 0x050ff0000000180c */
[----:B------:R-:W-:Y:S01]  /*29a0*/  HMMA.16816.F32 R8, R76, R70, R8 ;  /* 0x000000464c08723c */ /* 0x000fe20000001808 */
[----:B------:R-:W4:Y:S04]  /*29b0*/  LDSM.16.MT88.4 R68, [R103+0x1000] ;  /* 0x001000006744783b */ /* 0x000f280000004200 */
[----:B------:R-:W-:Y:S03]  /*29c0*/  LDSM.16.MT88.4 R76, [R102+0x1000] ;  /* 0x00100000664c783b */ /* 0x000fe60000004200 */
[C---:B-1----:R-:W-:Y:S08]  /*29d0*/  HMMA.16816.F32 R36, R92.reuse, R28, R36 ;  /* 0x0000001c5c24723c */ /* 0x042ff00000001824 */
[C---:B------:R-:W-:Y:S01]  /*29e0*/  HMMA.16816.F32 R32, R92.reuse, R30, R32 ;  /* 0x0000001e5c20723c */ /* 0x040fe20000001820 */
[----:B------:R-:W1:Y:S07]  /*29f0*/  LDSM.16.MT88.4 R28, [R101+0x1000] ;  /* 0x00100000651c783b */ /* 0x000e6e0000004200 */
[C---:B--2---:R-:W-:Y:S08]  /*2a00*/  HMMA.16816.F32 R20, R92.reuse, R16, R20 ;  /* 0x000000105c14723c */ /* 0x044ff00000001814 */
[C---:B------:R-:W-:Y:S08]  /*2a10*/  HMMA.16816.F32 R80, R92.reuse, R18, R80 ;  /* 0x000000125c50723c */ /* 0x040ff00000001850 */
[C---:B---3--:R-:W-:Y:S01]  /*2a20*/  HMMA.16816.F32 R16, R92.reuse, R88, R12 ;  /* 0x000000585c10723c */ /* 0x048fe2000000180c */
[----:B------:R-:W2:Y:S07]  /*2a30*/  LDSM.16.MT88.4 R12, [R100+0x1000] ;  /* 0x00100000640c783b */ /* 0x000eae0000004200 */
[C---:B------:R-:W-:Y:S08]  /*2a40*/  HMMA.16816.F32 R60, R92.reuse, R72, R60 ;  /* 0x000000485c3c723c */ /* 0x040ff0000000183c */
[----:B------:R-:W-:Y:S01]  /*2a50*/  HMMA.16816.F32 R24, R92, R74, R24 ;  /* 0x0000004a5c18723c */ /* 0x000fe20000001818 */
[----:B------:R-:W-:Y:S07]  /*2a60*/  LDSM.16.MT88.4 R72, [R103+0x1800] ;  /* 0x001800006748783b */ /* 0x000fee0000004200 */
[C---:B----4-:R-:W-:Y:S08]  /*2a70*/  HMMA.16816.F32 R36, R56.reuse, R68, R36 ;  /* 0x000000443824723c */ /* 0x050ff00000001824 */
[C---:B-1----:R-:W-:Y:S08]  /*2a80*/  HMMA.16816.F32 R60, R56.reuse, R28, R60 ;  /* 0x0000001c383c723c */ /* 0x042ff0000000183c */
[C---:B------:R-:W-:Y:S01]  /*2a90*/  HMMA.16816.F32 R24, R56.reuse, R30, R24 ;  /* 0x0000001e3818723c */ /* 0x040fe20000001818 */
[----:B------:R-:W1:Y:S07]  /*2aa0*/  LDSM.16.MT88.4 R28, [R102+0x1800] ;  /* 0x00180000661c783b */ /* 0x000e6e0000004200 */
[----:B------:R-:W-:Y:S01]  /*2ab0*/  HMMA.16816.F32 R32, R56, R70, R32 ;  /* 0x000000463820723c */ /* 0x000fe20000001820 */
[----:B------:R-:W3:Y:S07]  /*2ac0*/  LDSM.16.MT88.4 R68, [R100+0x1800] ;  /* 0x001800006444783b */ /* 0x000eee0000004200 */
[----:B------:R-:W-:Y:S08]  /*2ad0*/  HMMA.16816.F32 R8, R92, R90, R8 ;  /* 0x0000005a5c08723c */ /* 0x000ff00000001808 */
[C---:B------:R-:W-:Y:S08]  /*2ae0*/  HMMA.16816.F32 R20, R56.reuse, R76, R20 ;  /* 0x0000004c3814723c */ /* 0x040ff00000001814 */
[C---:B------:R-:W-:Y:S08]  /*2af0*/  HMMA.16816.F32 R80, R56.reuse, R78, R80 ;  /* 0x0000004e3850723c */ /* 0x040ff00000001850 */
[----:B--2---:R-:W-:Y:S01]  /*2b00*/  HMMA.16816.F32 R76, R56, R12, R16 ;  /* 0x0000000c384c723c */ /* 0x004fe20000001810 */
[----:B------:R-:W-:-:S05]  /*2b10*/  VIADD R13, R119, 0xffffffff ;  /* 0xffffffff770d7836 */ /* 0x000fca0000000000 */
[C---:B------:R-:W-:Y:S01]  /*2b20*/  ISETP.GE.AND P2, PT, R0.reuse, R13, PT ;  /* 0x0000000d0000720c */ /* 0x040fe20003f46270 */
[----:B------:R-:W-:Y:S01]  /*2b30*/  VIADD R0, R0, 0x1 ;  /* 0x0000000100007836 */ /* 0x000fe20000000000 */
[----:B------:R-:W-:Y:S01]  /*2b40*/  HMMA.16816.F32 R8, R56, R14, R8 ;  /* 0x0000000e3808723c */ /* 0x000fe20000001808 */
[----:B------:R-:W-:-:S07]  /*2b50*/  @!P1 IMAD.MOV.U32 R58, RZ, RZ, 0x1 ;  /* 0x00000001ff3a9424 */ /* 0x000fce00078e00ff */
[----:B-1----:R-:W-:Y:S03]  /*2b60*/  HMMA.16816.F32 R20, R108, R28, R20 ;  /* 0x0000001c6c14723c */ /* 0x002fe60000001814 */
[----:B------:R-:W-:-:S04]  /*2b70*/  @!P2 IMAD.U32 R56, R6, -0x80000000, RZ ;  /* 0x800000000638a824 */ /* 0x000fc800078e00ff */
[----:B------:R1:W2:Y:S01]  /*2b80*/  @!P2 SYNCS.PHASECHK.TRANS64.TRYWAIT P0, [R3+URZ], R56 ;  /* 0x000000380300a5a7 */ /* 0x0002a200080011ff */
[C---:B------:R-:W-:Y:S08]  /*2b90*/  HMMA.16816.F32 R16, R108.reuse, R30, R80 ;  /* 0x0000001e6c10723c */ /* 0x040ff00000001850 */
[----:B------:R-:W-:Y:S01]  /*2ba0*/  HMMA.16816.F32 R36, R108, R72, R36 ;  /* 0x000000486c24723c */ /* 0x000fe20000001824 */
[----:B------:R1:W-:Y:S01]  /*2bb0*/  @!P1 SYNCS.ARRIVE.TRANS64.ART0 RZ, [R3+URZ+0x18], R58 ;  /* 0x0000183a03ff99a7 */ /* 0x0003e200085000ff */
[----:B------:R-:W-:-:S06]  /*2bc0*/  ISETP.NE.AND P1, PT, R113, RZ, PT ;  /* 0x000000ff7100720c */ /* 0x000fcc0003f25270 */
[C---:B------:R-:W-:Y:S08]  /*2bd0*/  HMMA.16816.F32 R32, R108.reuse, R74, R32 ;  /* 0x0000004a6c20723c */ /* 0x040ff00000001820 */
[C---:B------:R-:W-:Y:S08]  /*2be0*/  HMMA.16816.F32 R28, R108.reuse, R84, R60 ;  /* 0x000000546c1c723c */ /* 0x040ff0000000183c */
[C---:B------:R-:W-:Y:S08]  /*2bf0*/  HMMA.16816.F32 R24, R108.reuse, R86, R24 ;  /* 0x000000566c18723c */ /* 0x040ff00000001818 */
[C---:B---3--:R-:W-:Y:S08]  /*2c00*/  HMMA.16816.F32 R12, R108.reuse, R68, R76 ;  /* 0x000000446c0c723c */ /* 0x048ff0000000184c */
[----:B------:R-:W-:Y:S01]  /*2c10*/  HMMA.16816.F32 R8, R108, R70, R8 ;  /* 0x000000466c08723c */ /* 0x000fe20000001808 */
[----:B------:R-:W-:-:S04]  /*2c20*/  NOP ;  /* 0x0000000000007918 */ /* 0x000fc80000000000 */
[----:B-12---:R-:W-:-:S15]  /*2c30*/  @P1 BRA `(.L_x_38) ;  /* 0xffffffe4009c1947 */ /* 0x006fde000383ffff */
.L_x_17:
[----:B------:R-:W-:Y:S01]  /*2c40*/  SHF.R.U32.HI R5, RZ, 0x1, R4 ;  /* 0x00000001ff057819 */ /* 0x000fe20000011604 */
[----:B-1----:R-:W1:Y:S01]  /*2c50*/  S2R R47, SR_CTAID.Y ;  /* 0x00000000002f7919 */ /* 0x002e620000002600 */
[C---:B--2---:R-:W-:Y:S01]  /*2c60*/  SHF.L.U32 R0, R4.reuse, 0x5, RZ ;  /* 0x0000000504007819 */ /* 0x044fe200000006ff */
[----:B------:R-:W-:Y:S01]  /*2c70*/  BSSY.RECONVERGENT B0, `(.L_x_39) ;  /* 0x0000047000007945 */ /* 0x000fe20003800200 */
[----:B---3--:R-:W-:Y:S01]  /*2c80*/  F2FP.F16.F32.PACK_AB R7, R35, R34 ;  /* 0x000000222307723e */ /* 0x008fe200000000ff */
[----:B------:R-:W-:Y:S01]  /*2c90*/  IMAD R5, R4, 0x40, R5 ;  /* 0x0000004004057824 */ /* 0x000fe200078e0205 */
[----:B------:R-:W-:Y:S01]  /*2ca0*/  LOP3.LUT R0, R0, 0x1e0, RZ, 0xc0, !PT ;  /* 0x000001e000007812 */ /* 0x000fe200078ec0ff */
[----:B------:R-:W-:Y:S01]  /*2cb0*/  IMAD.MOV.U32 R45, RZ, RZ, R37 ;  /* 0x000000ffff2d7224 */ /* 0x000fe200078e0025 */
[----:B------:R-:W-:Y:S01]  /*2cc0*/  F2FP.F16.F32.PACK_AB R35, R27, R26 ;  /* 0x0000001a1b23723e */ /* 0x000fe200000000ff */
[----:B------:R-:W-:Y:S01]  /*2cd0*/  IMAD.MOV.U32 R6, RZ, RZ, R32 ;  /* 0x000000ffff067224 */ /* 0x000fe200078e0020 */
[----:B------:R-:W-:Y:S01]  /*2ce0*/  LOP3.LUT R41, R5, 0x3c8, RZ, 0xc0, !PT ;  /* 0x000003c805297812 */ /* 0x000fe200078ec0ff */
[----:B------:R-:W-:Y:S01]  /*2cf0*/  IMAD.MOV.U32 R32, RZ, RZ, R28 ;  /* 0x000000ffff207224 */ /* 0x000fe200078e001c */
[----:B------:R-:W-:Y:S01]  /*2d00*/  ISETP.GE.U32.AND P0, PT, R4, 0x10, PT ;  /* 0x000000100400780c */ /* 0x000fe20003f06070 */
[----:B------:R-:W-:Y:S01]  /*2d10*/  IMAD.MOV.U32 R34, RZ, RZ, R24 ;  /* 0x000000ffff227224 */ /* 0x000fe200078e0018 */
[----:B------:R-:W-:Y:S01]  /*2d20*/  F2FP.F16.F32.PACK_AB R5, R39, R38 ;  /* 0x000000262705723e */ /* 0x000fe200000000ff */
[----:B------:R-:W-:Y:S01]  /*2d30*/  IMAD.IADD R0, R41, 0x1, -R0 ;  /* 0x0000000129007824 */ /* 0x000fe200078e0a00 */
[----:B------:R-:W-:Y:S01]  /*2d40*/  MOV R43, R33 ;  /* 0x00000021002b7202 */ /* 0x000fe20000000f00 */
[----:B------:R-:W-:Y:S01]  /*2d50*/  IMAD.MOV.U32 R41, RZ, RZ, R29 ;  /* 0x000000ffff297224 */ /* 0x000fe200078e001d */
[----:B------:R-:W-:Y:S01]  /*2d60*/  F2FP.F16.F32.PACK_AB R33, R31, R30 ;  /* 0x0000001e1f21723e */ /* 0x000fe200000000ff */
[----:B------:R-:W-:Y:S01]  /*2d70*/  IMAD.MOV.U32 R38, RZ, RZ, R36 ;  /* 0x000000ffff267224 */ /* 0x000fe200078e0024 */
[----:B------:R-:W-:Y:S01]  /*2d80*/  IADD3 R0, PT, PT, R3, R0, R0 ;  /* 0x0000000003007210 */ /* 0x000fe20007ffe000 */
[----:B------:R-:W-:Y:S01]  /*2d90*/  IMAD.MOV.U32 R36, RZ, RZ, R20 ;  /* 0x000000ffff247224 */ /* 0x000fe200078e0014 */
[----:B------:R-:W-:Y:S01]  /*2da0*/  MOV R39, R25 ;  /* 0x0000001900277202 */ /* 0x000fe20000000f00 */
[----:B------:R-:W-:-:S02]  /*2db0*/  IMAD.MOV.U32 R37, RZ, RZ, R21 ;  /* 0x000000ffff257224 */ /* 0x000fc400078e0015 */
[C---:B------:R-:W-:Y:S02]  /*2dc0*/  VIADD R2, R0.reuse, 0x80 ;  /* 0x0000008000027836 */ /* 0x040fe40000000000 */
[----:B------:R-:W-:Y:S02]  /*2dd0*/  VIADD R0, R0, 0xa0 ;  /* 0x000000a000007836 */ /* 0x000fe40000000000 */
[----:B------:R-:W-:Y:S01]  /*2de0*/  IMAD.MOV.U32 R30, RZ, RZ, R16 ;  /* 0x000000ffff1e7224 */ /* 0x000fe200078e0010 */
[----:B------:R-:W-:Y:S01]  /*2df0*/  SHF.R.U32.HI R27, RZ, 0x3, R2 ;  /* 0x00000003ff1b7819 */ /* 0x000fe20000011602 */
[----:B------:R-:W-:Y:S01]  /*2e00*/  IMAD.MOV.U32 R31, RZ, RZ, R17 ;  /* 0x000000ffff1f7224 */ /* 0x000fe200078e0011 */
[----:B------:R-:W-:Y:S01]  /*2e10*/  SHF.R.U32.HI R29, RZ, 0x3, R0 ;  /* 0x00000003ff1d7819 */ /* 0x000fe20000011600 */
[----:B------:R-:W-:Y:S01]  /*2e20*/  IMAD.MOV.U32 R28, RZ, RZ, R12 ;  /* 0x000000ffff1c7224 */ /* 0x000fe200078e000c */
[----:B------:R-:W-:Y:S01]  /*2e30*/  LOP3.LUT R24, R2, 0x30, R27, 0x78, !PT ;  /* 0x0000003002187812 */ /* 0x000fe200078e781b */
[----:B------:R-:W-:Y:S01]  /*2e40*/  IMAD.MOV.U32 R20, RZ, RZ, R8 ;  /* 0x000000ffff147224 */ /* 0x000fe200078e0008 */
[----:B------:R-:W-:Y:S01]  /*2e50*/  LOP3.LUT R26, R0, 0x30, R29, 0x78, !PT ;  /* 0x00000030001a7812 */ /* 0x000fe200078e781d */
[----:B------:R-:W-:Y:S01]  /*2e60*/  IMAD.MOV.U32 R21, RZ, RZ, R9 ;  /* 0x000000ffff157224 */ /* 0x000fe200078e0009 */
[----:B------:R-:W2:Y:S01]  /*2e70*/  S2R R0, SR_CTAID.X ;  /* 0x0000000000007919 */ /* 0x000ea20000002500 */
[----:B------:R-:W-:Y:S01]  /*2e80*/  MOV R29, R13 ;  /* 0x0000000d001d7202 */ /* 0x000fe20000000f00 */
[----:B-1----:R-:W-:Y:S06]  /*2e90*/  @P0 BRA `(.L_x_40) ;  /* 0x0000000000900947 */ /* 0x002fec0003800000 */
[----:B--2---:R-:W-:Y:S01]  /*2ea0*/  IMAD R0, R0, 0x4, R47 ;  /* 0x0000000400007824 */ /* 0x004fe200078e022f */
[----:B------:R-:W1:Y:S01]  /*2eb0*/  LDCU.128 UR8, c[0x0][0x580] ;  /* 0x0000b000ff0877ac */ /* 0x000e620008000c00 */
[----:B------:R-:W-:Y:S01]  /*2ec0*/  IMAD.SHL.U32 R118, R118, 0x10, RZ ;  /* 0x0000001076767824 */ /* 0x000fe200078e00ff */
[----:B------:R-:W-:Y:S01]  /*2ed0*/  SHF.R.U32.HI R9, RZ, 0x2, R4 ;  /* 0x00000002ff097819 */ /* 0x000fe20000011604 */
[----:B------:R-:W-:Y:S01]  /*2ee0*/  IMAD.SHL.U32 R0, R0, 0x4, RZ ;  /* 0x0000000400007824 */ /* 0x000fe200078e00ff */
[----:B------:R-:W-:-:S04]  /*2ef0*/  FSETP.NE.AND P0, PT, R115, RZ, PT ;  /* 0x000000ff7300720b */ /* 0x000fc80003f05000 */
[----:B------:R-:W-:Y:S02]  /*2f00*/  IADD3 R4, P1, P2, R118, R0, R9 ;  /* 0x0000000076047210 */ /* 0x000fe40007a3e009 */
[----:B------:R-:W-:Y:S02]  /*2f10*/  SHF.R.S32.HI R9, RZ, 0x1f, R118 ;  /* 0x0000001fff097819 */ /* 0x000fe40000011476 */
[----:B------:R-:W-:Y:S01]  /*2f20*/  SHF.R.S32.HI R2, RZ, 0x1f, R0 ;  /* 0x0000001fff027819 */ /* 0x000fe20000011400 */
[----:B------:R-:W-:Y:S01]  /*2f30*/  IMAD.SHL.U32 R12, R4, 0x4, RZ ;  /* 0x00000004040c7824 */ /* 0x000fe200078e00ff */
[----:B------:R-:W-:Y:S02]  /*2f40*/  MOV R0, 0x3f800000 ;  /* 0x3f80000000007802 */ /* 0x000fe40000000f00 */
[----:B------:R-:W-:-:S04]  /*2f50*/  IADD3.X R9, PT, PT, R9, R2, RZ, P1, P2 ;  /* 0x0000000209097210 */ /* 0x000fc80000fe44ff */
[----:B------:R-:W2:Y:S01]  /*2f60*/  @P0 MUFU.RCP R0, R115 ;  /* 0x0000007300000308 */ /* 0x000ea20000001000 */
[----:B------:R-:W-:Y:S02]  /*2f70*/  SHF.L.U64.HI R2, R4, 0x2, R9 ;  /* 0x0000000204027819 */ /* 0x000fe40000010209 */
[C---:B-1----:R-:W-:Y:S02]  /*2f80*/  IADD3 R8, P0, PT, R12.reuse, UR10, RZ ;  /* 0x0000000a0c087c10 */ /* 0x042fe4000ff1e0ff */
[----:B------:R-:W-:Y:S02]  /*2f90*/  IADD3 R12, P1, PT, R12, UR8, RZ ;  /* 0x000000080c0c7c10 */ /* 0x000fe4000ff3e0ff */
[C---:B------:R-:W-:Y:S02]  /*2fa0*/  IADD3.X R9, PT, PT, R2.reuse, UR11, RZ, P0, !PT ;  /* 0x0000000b02097c10 */ /* 0x040fe400087fe4ff */
[----:B------:R-:W-:-:S03]  /*2fb0*/  IADD3.X R13, PT, PT, R2, UR9, RZ, P1, !PT ;  /* 0x00000009020d7c10 */ /* 0x000fc60008ffe4ff */
[----:B------:R1:W-:Y:S04]  /*2fc0*/  STG.E desc[UR6][R8.64], R114 ;  /* 0x0000007208007986 */ /* 0x0003e8000c101906 */
[----:B------:R1:W-:Y:S01]  /*2fd0*/  STG.E desc[UR6][R12.64], R115 ;  /* 0x000000730c007986 */ /* 0x0003e2000c101906 */
[C---:B--2---:R-:W-:Y:S01]  /*2fe0*/  FMUL R38, R0.reuse, R38 ;  /* 0x0000002600267220 */ /* 0x044fe20000400000 */
[C---:B------:R-:W-:Y:S01]  /*2ff0*/  FMUL R45, R0.reuse, R45 ;  /* 0x0000002d002d7220 */ /* 0x040fe20000400000 */
        /* <DEDUP_REMOVED lines=13> */
[----:B-1----:R-:W-:-:S07]  /*30d0*/  FMUL R21, R0, R21 ;  /* 0x0000001500157220 */ /* 0x002fce0000400000 */
.L_x_40:
[----:B------:R-:W-:Y:S05]  /*30e0*/  BSYNC.RECONVERGENT B0 ;  /* 0x0000000000007941 */ /* 0x000fea0003800200 */
.L_x_39:
[----:B------:R1:W-:Y:S06]  /*30f0*/  MEMBAR.ALL.CTA ;  /* 0x0000000000007992 */ /* 0x0003ec0000008000 */
[----:B-1----:R-:W1:Y:S01]  /*3100*/  FENCE.VIEW.ASYNC.S ;  /* 0x00000000000073c6 */ /* 0x002e620000000000 */
[----:B------:R-:W-:Y:S01]  /*3110*/  IMAD.MOV.U32 R25, RZ, RZ, RZ ;  /* 0x000000ffff197224 */ /* 0x000fe200078e00ff */
[----:B------:R-:W-:Y:S01]  /*3120*/  F2FP.F16.F32.PACK_AB R6, R43, R6 ;  /* 0x000000062b06723e */ /* 0x000fe200000000ff */
[----:B------:R-:W-:Y:S01]  /*3130*/  IMAD.MOV.U32 R27, RZ, RZ, RZ ;  /* 0x000000ffff1b7224 */ /* 0x000fe200078e00ff */
[----:B------:R-:W-:Y:S01]  /*3140*/  F2FP.F16.F32.PACK_AB R4, R45, R38 ;  /* 0x000000262d04723e */ /* 0x000fe200000000ff */
[----:B------:R-:W-:Y:S01]  /*3150*/  BSSY.RECONVERGENT B0, `(.L_x_41) ;  /* 0x000001e000007945 */ /* 0x000fe20003800200 */
[----:B--2---:R-:W-:-:S02]  /*3160*/  MOV R0, R24 ;  /* 0x0000001800007202 */ /* 0x004fc40000000f00 */
[----:B------:R-:W-:Y:S02]  /*3170*/  MOV R2, R26 ;  /* 0x0000001a00027202 */ /* 0x000fe40000000f00 */
[----:B------:R-:W-:Y:S02]  /*3180*/  F2FP.F16.F32.PACK_AB R34, R39, R34 ;  /* 0x000000222722723e */ /* 0x000fe400000000ff */
[----:B------:R-:W-:Y:S01]  /*3190*/  F2FP.F16.F32.PACK_AB R32, R41, R32 ;  /* 0x000000202920723e */ /* 0x000fe200000000ff */
[----:B-1----:R-:W-:Y:S01]  /*31a0*/  BAR.SYNC.DEFER_BLOCKING 0x0 ;  /* 0x0000000000007b1d */ /* 0x002fe20000010000 */
[----:B------:R-:W-:-:S05]  /*31b0*/  ISETP.NE.AND P2, PT, R120, RZ, PT ;  /* 0x000000ff7800720c */ /* 0x000fca0003f45270 */
[----:B------:R1:W-:Y:S04]  /*31c0*/  STSM.16.M88.4 [R0], R4 ;  /* 0x0000000400007844 */ /* 0x0003e80000000200 */
[----:B------:R1:W-:Y:S01]  /*31d0*/  STSM.16.M88.4 [R2], R32 ;  /* 0x0000002002007844 */ /* 0x0003e20000000200 */
[----:B------:R2:W-:Y:S06]  /*31e0*/  MEMBAR.ALL.CTA ;  /* 0x0000000000007992 */ /* 0x0005ec0000008000 */
[----:B--2---:R-:W2:Y:S02]  /*31f0*/  FENCE.VIEW.ASYNC.S ;  /* 0x00000000000073c6 */ /* 0x004ea40000000000 */
[----:B--2---:R-:W-:Y:S06]  /*3200*/  BAR.SYNC.DEFER_BLOCKING 0x0 ;  /* 0x0000000000007b1d */ /* 0x004fec0000010000 */
[----:B------:R-:W-:Y:S05]  /*3210*/  @P2 BRA `(.L_x_42) ;  /* 0x0000000000442947 */ /* 0x000fea0003800000 */
[----:B------:R-:W2:Y:S01]  /*3220*/  LDCU.64 UR8, c[0x0][0x348] ;  /* 0x00006900ff0877ac */ /* 0x000ea20008000a00 */
[----:B------:R-:W-:Y:S01]  /*3230*/  R2UR UR20, R47 ;  /* 0x000000002f1472ca */ /* 0x000fe200000e0000 */
[----:B-1----:R-:W-:Y:S01]  /*3240*/  VIADD R0, R3, 0x80 ;  /* 0x0000008003007836 */ /* 0x002fe20000000000 */
[----:B------:R-:W-:Y:S01]  /*3250*/  PLOP3.LUT P1, PT, PT, PT, PT, 0x80, 0x8 ;  /* 0x000000000008781c */ /* 0x000fe20003f2f070 */
[----:B------:R-:W-:Y:S01]  /*3260*/  UMOV UR17, URZ ;  /* 0x000000ff00117c82 */ /* 0x000fe20008000000 */
[----:B------:R-:W-:Y:S01]  /*3270*/  UMOV UR18, URZ ;  /* 0x000000ff00127c82 */ /* 0x000fe20008000000 */
[----:B--2---:R-:W-:-:S04]  /*3280*/  UIADD3 UR8, UP0, UPT, UR8, 0x180, URZ ;  /* 0x0000018008087890 */ /* 0x004fc8000ff1e0ff */
[----:B------:R-:W-:-:S12]  /*3290*/  UIADD3.X UR9, UPT, UPT, URZ, UR9, URZ, UP0, !UPT ;  /* 0x00000009ff097290 */ /* 0x000fd800087fe4ff */
.L_x_43:
[----:B------:R-:W-:Y:S02]  /*32a0*/  PLOP3.LUT P0, PT, P0, P1, PT, 0xf2, 0x2f ;  /* 0x00000000002f781c */ /* 0x000fe40000703e72 */
[----:B------:R-:W-:Y:S01]  /*32b0*/  @P1 R2UR P0, UR16, R0 ;  /* 0x00000000001012ca */ /* 0x000fe20000000000 */
[----:B------:R-:W-:-:S07]  /*32c0*/  UMOV UR19, UR12 ;  /* 0x0000000c00137c82 */ /* 0x000fce0008000000 */
[----:B------:R-:W-:Y:S02]  /*32d0*/  @P1 PLOP3.LUT P1, PT, P0, PT, PT, 0x80, 0x8 ;  /* 0x000000000008181c */ /* 0x000fe4000072f070 */
[----:B------:R-:W-:-:S03]  /*32e0*/  PLOP3.LUT P0, PT, PT, PT, PT, 0x80, 0x8 ;  /* 0x000000000008781c */ /* 0x000fc60003f0f070 */
[----:B------:R1:W-:Y:S08]  /*32f0*/  UTMASTG.4D [UR16], [UR8], desc[URZ] ;  /* 0x0000ff10080073b5 */ /* 0x0003f00008019000 */
[----:B-1----:R-:W-:Y:S05]  /*3300*/  @P1 BRA.U.ANY `(.L_x_43) ;  /* 0xfffffffd00e41947 */ /* 0x002fea000393ffff */
[----:B------:R0:W-:Y:S01]  /*3310*/  UTMACMDFLUSH ;  /* 0x00000000000079b7 */ /* 0x0001e20000000000 */
[----:B------:R-:W-:-:S04]  /*3320*/  DEPBAR.LE SB0, 0x2 ;  /* 0x000080800000791a */ /* 0x000fc80000000000 */
.L_x_42:
[----:B------:R-:W-:Y:S05]  /*3330*/  BSYNC.RECONVERGENT B0 ;  /* 0x0000000000007941 */ /* 0x000fea0003800200 */
.L_x_41:
[----:B------:R-:W-:Y:S01]  /*3340*/  BAR.SYNC.DEFER_BLOCKING 0x0 ;  /* 0x0000000000007b1d */ /* 0x000fe20000010000 */
[----:B------:R-:W-:Y:S02]  /*3350*/  IADD3 R24, P0, PT, R24, 0x400, RZ ;  /* 0x0000040018187810 */ /* 0x000fe40007f1e0ff */
[----:B------:R-:W-:Y:S02]  /*3360*/  IADD3 R26, P1, PT, R26, 0x400, RZ ;  /* 0x000004001a1a7810 */ /* 0x000fe40007f3e0ff */
[----:B------:R-:W-:Y:S01]  /*3370*/  F2FP.F16.F32.PACK_AB R19, R19, R18 ;  /* 0x000000121313723e */ /* 0x000fe200000000ff */
[----:B------:R-:W-:Y:S01]  /*3380*/  IMAD.X R25, RZ, RZ, RZ, P0 ;  /* 0x000000ffff197224 */ /* 0x000fe200000e06ff */
[----:B------:R-:W-:Y:S01]  /*3390*/  IADD3.X R27, PT, PT, RZ, RZ, RZ, P1, !PT ;  /* 0x000000ffff1b7210 */ /* 0x000fe20000ffe4ff */
[----:B------:R-:W-:Y:S01]  /*33a0*/  BSSY.RECONVERGENT B0, `(.L_x_44) ;  /* 0x0000021000007945 */ /* 0x000fe20003800200 */
[----:B------:R-:W-:Y:S02]  /*33b0*/  F2FP.F16.F32.PACK_AB R17, R23, R22 ;  /* 0x000000161711723e */ /* 0x000fe400000000ff */
[----:B------:R-:W-:-:S02]  /*33c0*/  F2FP.F16.F32.PACK_AB R11, R11, R10 ;  /* 0x0000000a0b0b723e */ /* 0x000fc400000000ff */
[----:B------:R-:W-:Y:S02]  /*33d0*/  MOV R24, R24 ;  /* 0x0000001800187202 */ /* 0x000fe40000000f00 */
[----:B------:R-:W-:Y:S02]  /*33e0*/  F2FP.F16.F32.PACK_AB R16, R37, R36 ;  /* 0x000000242510723e */ /* 0x000fe400000000ff */
[----:B------:R-:W-:Y:S02]  /*33f0*/  F2FP.F16.F32.PACK_AB R18, R31, R30 ;  /* 0x0000001e1f12723e */ /* 0x000fe400000000ff */
[----:B------:R-:W-:Y:S02]  /*3400*/  F2FP.F16.F32.PACK_AB R9, R15, R14 ;  /* 0x0000000e0f09723e */ /* 0x000fe400000000ff */
[----:B------:R-:W-:Y:S02]  /*3410*/  MOV R26, R26 ;  /* 0x0000001a001a7202 */ /* 0x000fe40000000f00 */
[----:B------:R-:W-:Y:S01]  /*3420*/  F2FP.F16.F32.PACK_AB R8, R29, R28 ;  /* 0x0000001c1d08723e */ /* 0x000fe200000000ff */
[----:B------:R2:W-:Y:S01]  /*3430*/  STSM.16.M88.4 [R24], R16 ;  /* 0x0000001018007844 */ /* 0x0005e20000000200 */
[----:B------:R-:W-:-:S05]  /*3440*/  F2FP.F16.F32.PACK_AB R10, R21, R20 ;  /* 0x00000014150a723e */ /* 0x000fca00000000ff */
[----:B------:R2:W-:Y:S01]  /*3450*/  STSM.16.M88.4 [R26], R8 ;  /* 0x000000081a007844 */ /* 0x0005e20000000200 */
[----:B------:R3:W-:Y:S06]  /*3460*/  MEMBAR.ALL.CTA ;  /* 0x0000000000007992 */ /* 0x0007ec0000008000 */
[----:B---3--:R-:W3:Y:S02]  /*3470*/  FENCE.VIEW.ASYNC.S ;  /* 0x00000000000073c6 */ /* 0x008ee40000000000 */
[----:B---3--:R-:W-:Y:S06]  /*3480*/  BAR.SYNC.DEFER_BLOCKING 0x0 ;  /* 0x0000000000007b1d */ /* 0x008fec0000010000 */
[----:B------:R-:W-:Y:S05]  /*3490*/  @P2 BRA `(.L_x_45) ;  /* 0x0000000000442947 */ /* 0x000fea0003800000 */
[----:B------:R-:W3:Y:S01]  /*34a0*/  LDCU.64 UR8, c[0x0][0x348] ;  /* 0x00006900ff0877ac */ /* 0x000ee20008000a00 */
[----:B------:R-:W-:Y:S01]  /*34b0*/  R2UR UR20, R47 ;  /* 0x000000002f1472ca */ /* 0x000fe200000e0000 */
[----:B------:R-:W-:Y:S01]  /*34c0*/  VIADD R3, R3, 0x480 ;  /* 0x0000048003037836 */ /* 0x000fe20000000000 */
[----:B------:R-:W-:Y:S01]  /*34d0*/  PLOP3.LUT P1, PT, PT, PT, PT, 0x80, 0x8 ;  /* 0x000000000008781c */ /* 0x000fe20003f2f070 */
[----:B------:R-:W-:Y:S01]  /*34e0*/  UMOV UR17, 0x20 ;  /* 0x0000002000117882 */ /* 0x000fe20000000000 */
[----:B------:R-:W-:Y:S01]  /*34f0*/  UMOV UR18, URZ ;  /* 0x000000ff00127c82 */ /* 0x000fe20008000000 */
[----:B---3--:R-:W-:-:S04]  /*3500*/  UIADD3 UR8, UP0, UPT, UR8, 0x180, URZ ;  /* 0x0000018008087890 */ /* 0x008fc8000ff1e0ff */
[----:B------:R-:W-:-:S12]  /*3510*/  UIADD3.X UR9, UPT, UPT, URZ, UR9, URZ, UP0, !UPT ;  /* 0x00000009ff097290 */ /* 0x000fd800087fe4ff */
.L_x_46:
[----:B------:R-:W-:Y:S02]  /*3520*/  PLOP3.LUT P0, PT, P0, P1, PT, 0xf2, 0x2f ;  /* 0x00000000002f781c */ /* 0x000fe40000703e72 */
[----:B------:R-:W-:Y:S01]  /*3530*/  @P1 R2UR P0, UR16, R3 ;  /* 0x00000000031012ca */ /* 0x000fe20000000000 */
[----:B------:R-:W-:-:S07]  /*3540*/  UMOV UR19, UR12 ;  /* 0x0000000c00137c82 */ /* 0x000fce0008000000 */
[----:B------:R-:W-:Y:S02]  /*3550*/  @P1 PLOP3.LUT P1, PT, P0, PT, PT, 0x80, 0x8 ;  /* 0x000000000008181c */ /* 0x000fe4000072f070 */
[----:B------:R-:W-:-:S03]  /*3560*/  PLOP3.LUT P0, PT, PT, PT, PT, 0x80, 0x8 ;  /* 0x000000000008781c */ /* 0x000fc60003f0f070 */
[----:B------:R3:W-:Y:S08]  /*3570*/  UTMASTG.4D [UR16], [UR8], desc[URZ] ;  /* 0x0000ff10080073b5 */ /* 0x0007f00008019000 */
[----:B---3--:R-:W-:Y:S05]  /*3580*/  @P1 BRA.U.ANY `(.L_x_46) ;  /* 0xfffffffd00e41947 */ /* 0x008fea000393ffff */
[----:B------:R0:W-:Y:S01]  /*3590*/  UTMACMDFLUSH ;  /* 0x00000000000079b7 */ /* 0x0001e20000000000 */
[----:B------:R-:W-:-:S04]  /*35a0*/  DEPBAR.LE SB0, 0x2 ;  /* 0x000080800000791a */ /* 0x000fc80000000000 */
.L_x_45:
[----:B------:R-:W-:Y:S05]  /*35b0*/  BSYNC.RECONVERGENT B0 ;  /* 0x0000000000007941 */ /* 0x000fea0003800200 */
.L_x_44:
[----:B------:R-:W-:Y:S06]  /*35c0*/  BAR.SYNC.DEFER_BLOCKING 0x0 ;  /* 0x0000000000007b1d */ /* 0x000fec0000010000 */
[----:B------:R-:W-:Y:S05]  /*35d0*/  EXIT ;  /* 0x000000000000794d */ /* 0x000fea0003800000 */
.L_x_4:
[----:B------:R-:W-:Y:S02]  /*35e0*/  IMAD.MOV.U32 R2, RZ, RZ, -0x80000000 ;  /* 0x80000000ff027424 */ /* 0x000fe400078e00ff */
[----:B--2---:R-:W-:-:S04]  /*35f0*/  IMAD.MOV.U32 R3, RZ, RZ, -0x80000000 ;  /* 0x80000000ff037424 */ /* 0x004fc800078e00ff */
[----:B------:R2:W3:Y:S03]  /*3600*/  SYNCS.PHASECHK.TRANS64.TRYWAIT P0, [R7+URZ+0x28], R3 ;  /* 0x00002803070075a7 */ /* 0x0004e600080011ff */
[----:B---3--:R-:W-:Y:S05]  /*3610*/  @!P0 NANOSLEEP.SYNCS 0x989680 ;  /* 0x009896800000895d */ /* 0x008fea0003900000 */
[----:B------:R-:W3:Y:S02]  /*3620*/  @!P0 SYNCS.PHASECHK.TRANS64 P0, [R7+URZ+0x28], R3 ;  /* 0x00002803070085a7 */ /* 0x000ee400080010ff */
[----:B---3--:R-:W-:Y:S05]  /*3630*/  @!P0 BRA `(.L_x_4) ;  /* 0xfffffffc00e88947 */ /* 0x008fea000383ffff */
[----:B------:R-:W-:Y:S05]  /*3640*/  BRA `(.L_x_47) ;  /* 0xffffffcc00f87947 */ /* 0x000fea000383ffff */
.L_x_13:
[----:B---3--:R-:W-:Y:S02]  /*3650*/  IMAD.MOV.U32 R2, RZ, RZ, -0x80000000 ;  /* 0x80000000ff027424 */ /* 0x008fe400078e00ff */
[----:B--2---:R-:W-:-:S04]  /*3660*/  IMAD.MOV.U32 R3, RZ, RZ, -0x80000000 ;  /* 0x80000000ff037424 */ /* 0x004fc800078e00ff */
[----:B------:R2:W3:Y:S03]  /*3670*/  SYNCS.PHASECHK.TRANS64.TRYWAIT P0, [R7+URZ+0x8], R3 ;  /* 0x00000803070075a7 */ /* 0x0004e600080011ff */
[----:B---3--:R-:W-:Y:S05]  /*3680*/  @!P0 NANOSLEEP.SYNCS 0x989680 ;  /* 0x009896800000895d */ /* 0x008fea0003900000 */
[----:B------:R-:W3:Y:S02]  /*3690*/  @!P0 SYNCS.PHASECHK.TRANS64 P0, [R7+URZ+0x8], R3 ;  /* 0x00000803070085a7 */ /* 0x000ee400080010ff */
[----:B---3--:R-:W-:Y:S05]  /*36a0*/  @!P0 BRA `(.L_x_13) ;  /* 0xfffffffc00e88947 */ /* 0x008fea000383ffff */
[----:B------:R-:W-:Y:S05]  /*36b0*/  BRA `(.L_x_48) ;  /* 0xffffffd400bc7947 */ /* 0x000fea000383ffff */
.L_x_16:
[----:B-1----:R1:W2:Y:S02]  /*36c0*/  SYNCS.PHASECHK.TRANS64.TRYWAIT P2, [R3+URZ+0x20], RZ ;  /* 0x000020ff030075a7 */ /* 0x0022a400080411ff */
[----:B--2---:R-:W-:Y:S05]  /*36d0*/  @!P2 NANOSLEEP.SYNCS 0x989680 ;  /* 0x009896800000a95d */ /* 0x004fea0003900000 */
[----:B------:R-:W2:Y:S02]  /*36e0*/  @!P2 SYNCS.PHASECHK.TRANS64 P2, [R3+URZ+0x20], RZ ;  /* 0x000020ff0300a5a7 */ /* 0x000ea400080410ff */
[----:B--2---:R-:W-:Y:S05]  /*36f0*/  @!P2 BRA `(.L_x_16) ;  /* 0xfffffffc00f0a947 */ /* 0x004fea000383ffff */
[----:B------:R-:W-:Y:S05]  /*3700*/  BRA `(.L_x_15) ;  /* 0xffffffd8005c7947 */ /* 0x000fea000383ffff */
.L_x_20:
[----:B------:R-:W-:-:S07]  /*3710*/  MOV R57, R56 ;  /* 0x0000003800397202 */ /* 0x000fce0000000f00 */
.L_x_49:
[----:B-1----:R1:W2:Y:S02]  /*3720*/  SYNCS.PHASECHK.TRANS64.TRYWAIT P0, [R3+URZ], R57 ;  /* 0x00000039030075a7 */ /* 0x0022a400080011ff */
[----:B--2---:R-:W-:Y:S05]  /*3730*/  @!P0 NANOSLEEP.SYNCS 0x989680 ;  /* 0x009896800000895d */ /* 0x004fea0003900000 */
[----:B------:R-:W2:Y:S02]  /*3740*/  @!P0 SYNCS.PHASECHK.TRANS64 P0, [R3+URZ], R57 ;  /* 0x00000039030085a7 */ /* 0x000ea400080010ff */
[----:B--2---:R-:W-:Y:S05]  /*3750*/  @!P0 BRA `(.L_x_49) ;  /* 0xfffffffc00f08947 */ /* 0x004fea000383ffff */
[----:B------:R-:W-:Y:S05]  /*3760*/  BRA `(.L_x_19) ;  /* 0xffffffd800f87947 */ /* 0x000fea000383ffff */
.L_x_24:
[----:B------:R-:W-:-:S07]  /*3770*/  IMAD.MOV.U32 R57, RZ, RZ, R56 ;  /* 0x000000ffff397224 */ /* 0x000fce00078e0038 */
.L_x_50:
[----:B-1----:R1:W2:Y:S02]  /*3780*/  SYNCS.PHASECHK.TRANS64.TRYWAIT P0, [R61+URZ+0x18], R57 ;  /* 0x000018393d0075a7 */ /* 0x0022a400080011ff */
[----:B--2---:R-:W-:Y:S05]  /*3790*/  @!P0 NANOSLEEP.SYNCS 0x989680 ;  /* 0x009896800000895d */ /* 0x004fea0003900000 */
[----:B------:R-:W2:Y:S02]  /*37a0*/  @!P0 SYNCS.PHASECHK.TRANS64 P0, [R61+URZ+0x18], R57 ;  /* 0x000018393d0085a7 */ /* 0x000ea400080010ff */
[----:B--2---:R-:W-:Y:S05]  /*37b0*/  @!P0 BRA `(.L_x_50) ;  /* 0xfffffffc00f08947 */ /* 0x004fea000383ffff */
[----:B------:R-:W-:Y:S05]  /*37c0*/  BRA `(.L_x_51) ;  /* 0xffffffdc00087947 */ /* 0x000fea000383ffff */
.L_x_29:
[----:B------:R-:W-:-:S07]  /*37d0*/  IMAD.MOV.U32 R61, RZ, RZ, R60 ;  /* 0x000000ffff3d7224 */ /* 0x000fce00078e003c */
.L_x_52:
[----:B-1----:R1:W2:Y:S02]  /*37e0*/  SYNCS.PHASECHK.TRANS64.TRYWAIT P0, [R3+URZ+0x8], R61 ;  /* 0x0000083d030075a7 */ /* 0x0022a400080011ff */
[----:B--2---:R-:W-:Y:S05]  /*37f0*/  @!P0 NANOSLEEP.SYNCS 0x989680 ;  /* 0x009896800000895d */ /* 0x004fea0003900000 */
[----:B------:R-:W2:Y:S02]  /*3800*/  @!P0 SYNCS.PHASECHK.TRANS64 P0, [R3+URZ+0x8], R61 ;  /* 0x0000083d030085a7 */ /* 0x000ea400080010ff */
[----:B--2---:R-:W-:Y:S05]  /*3810*/  @!P0 BRA `(.L_x_52) ;  /* 0xfffffffc00f08947 */ /* 0x004fea000383ffff */
[----:B------:R-:W-:Y:S05]  /*3820*/  BRA `(.L_x_53) ;  /* 0xffffffe000c87947 */ /* 0x000fea000383ffff */
.L_x_33:
[----:B------:R-:W-:Y:S01]  /*3830*/  BSSY B1, `(.L_x_54) ;  /* 0x0000008000017945 */ /* 0x000fe20003800000 */
[----:B------:R-:W-:Y:S01]  /*3840*/  IMAD.MOV.U32 R62, RZ, RZ, R56 ;  /* 0x000000ffff3e7224 */ /* 0x000fe200078e0038 */
[----:B------:R-:W-:Y:S01]  /*3850*/  MOV R70, 0xf ;  /* 0x0000000f00467802 */ /* 0x000fe20000000f00 */
[----:B------:R-:W-:Y:S02]  /*3860*/  IMAD.MOV.U32 R103, RZ, RZ, 0x2 ;  /* 0x00000002ff677424 */ /* 0x000fe400078e00ff */
[----:B------:R-:W-:-:S07]  /*3870*/  IMAD.MOV.U32 R105, RZ, RZ, 0x1f ;  /* 0x0000001fff697424 */ /* 0x000fce00078e00ff */
[----:B------:R-:W-:Y:S05]  /*3880*/  WARPSYNC.COLLECTIVE R70, `(.L_x_55) ;  /* 0x0000000046087348 */ /* 0x000fea0003c00000 */
[----:B------:R1:W2:Y:S02]  /*3890*/  SHFL.BFLY P2, R68, R62, R103, R105 ;  /* 0x0c0000673e447389 */ /* 0x0002a40000040069 */
[----:B-12---:R-:W-:Y:S05]  /*38a0*/  ENDCOLLECTIVE ;  /* 0x000000000000791b */ /* 0x006fea0003800000 */
.L_x_55:
[----:B------:R-:W-:Y:S05]  /*38b0*/  BSYNC B1 ;  /* 0x0000000000017941 */ /* 0x000fea0003800000 */
.L_x_54:
[----:B------:R-:W-:Y:S02]  /*38c0*/  IMAD.MOV.U32 R61, RZ, RZ, R68 ;  /* 0x000000ffff3d7224 */ /* 0x000fe400078e0044 */
[----:B------:R-:W-:Y:S02]  /*38d0*/  IMAD.MOV.U32 R103, RZ, RZ, 0x1 ;  /* 0x00000001ff677424 */ /* 0x000fe400078e00ff */
[----:B------:R-:W-:Y:S01]  /*38e0*/  IMAD.MOV.U32 R105, RZ, RZ, 0x1f ;  /* 0x0000001fff697424 */ /* 0x000fe200078e00ff */
[----:B------:R-:W-:Y:S01]  /*38f0*/  FMNMX R62, R56, R61, !PT ;  /* 0x0000003d383e7209 */ /* 0x000fe20007800000 */
[----:B------:R-:W-:-:S07]  /*3900*/  IMAD.MOV.U32 R70, RZ, RZ, 0xf ;  /* 0x0000000fff467424 */ /* 0x000fce00078e00ff */
[----:B------:R-:W-:Y:S05]  /*3910*/  WARPSYNC.COLLECTIVE R70, `(.L_x_56) ;  /* 0x0000000046087348 */ /* 0x000fea0003c00000 */
[----:B------:R1:W2:Y:S02]  /*3920*/  SHFL.BFLY P2, R68, R62, R103, R105 ;  /* 0x0c0000673e447389 */ /* 0x0002a40000040069 */
[----:B-12---:R-:W-:Y:S05]  /*3930*/  ENDCOLLECTIVE ;  /* 0x000000000000791b */ /* 0x006fea0003800000 */
.L_x_56:
[----:B------:R-:W-:Y:S01]  /*3940*/  MOV R103, 0x2 ;  /* 0x0000000200677802 */ /* 0x000fe20000000f00 */
[----:B------:R-:W-:-:S05]  /*3950*/  IMAD.MOV.U32 R61, RZ, RZ, R68 ;  /* 0x000000ffff3d7224 */ /* 0x000fca00078e0044 */
[----:B------:R-:W-:-:S04]  /*3960*/  FMNMX R60, R62, R61, !PT ;  /* 0x0000003d3e3c7209 */ /* 0x000fc80007800000 */
        /* <DEDUP_REMOVED lines=54> */
[----:B------:R-:W-:-:S03]  /*3cd0*/  FADD R62, R96, R69 ;  /* 0x00000045603e7221 */ /* 0x000fc60000000000 */
        /* <DEDUP_REMOVED lines=10> */
[----:B--2---:R-:W-:-:S07]  /*3d80*/  FADD R62, R109, R62 ;  /* 0x0000003e6d3e7221 */ /* 0x004fce0000000000 */
[----:B------:R-:W-:Y:S05]  /*3d90*/  WARPSYNC.COLLECTIVE R70, `(.L_x_57) ;  /* 0x0000000046087348 */ /* 0x000fea0003c00000 */
[----:B------:R1:W2:Y:S02]  /*3da0*/  SHFL.BFLY P2, R68, R62, R103, R105 ;  /* 0x0c0000673e447389 */ /* 0x0002a40000040069 */
[----:B-12---:R-:W-:Y:S05]  /*3db0*/  ENDCOLLECTIVE ;  /* 0x000000000000791b */ /* 0x006fea0003800000 */
.L_x_57:
[----:B------:R-:W-:Y:S02]  /*3dc0*/  IMAD.MOV.U32 R103, RZ, RZ, 0x1 ;  /* 0x00000001ff677424 */ /* 0x000fe400078e00ff */
[----:B------:R-:W-:-:S04]  /*3dd0*/  IMAD.MOV.U32 R63, RZ, RZ, R68 ;  /* 0x000000ffff3f7224 */ /* 0x000fc800078e0044 */
[----:B------:R-:W-:-:S04]  /*3de0*/  FADD R63, R62, R63 ;  /* 0x0000003f3e3f7221 */ /* 0x000fc80000000000 */
[----:B------:R-:W-:-:S07]  /*3df0*/  IMAD.MOV.U32 R62, RZ, RZ, R63 ;  /* 0x000000ffff3e7224 */ /* 0x000fce00078e003f */
[----:B------:R-:W-:Y:S05]  /*3e00*/  WARPSYNC.COLLECTIVE R70, `(.L_x_58) ;  /* 0x0000000046087348 */ /* 0x000fea0003c00000 */
[----:B------:R1:W2:Y:S02]  /*3e10*/  SHFL.BFLY P2, R68, R62, R103, R105 ;  /* 0x0c0000673e447389 */ /* 0x0002a40000040069 */
[----:B-12---:R-:W-:Y:S05]  /*3e20*/  ENDCOLLECTIVE ;  /* 0x000000000000791b */ /* 0x006fea0003800000 */
.L_x_58:
[----:B------:R-:W-:Y:S05]  /*3e30*/  BRA `(.L_x_59) ;  /* 0xffffffe400887947 */ /* 0x000fea000383ffff */
.L_x_37:
[----:B------:R-:W-:-:S07]  /*3e40*/  IMAD.MOV.U32 R61, RZ, RZ, R60 ;  /* 0x000000ffff3d7224 */ /* 0x000fce00078e003c */
.L_x_60:
[----:B--2---:R2:W3:Y:S02]  /*3e50*/  SYNCS.PHASECHK.TRANS64.TRYWAIT P0, [R3+URZ+0x10], R61 ;  /* 0x0000103d030075a7 */ /* 0x0044e400080011ff */
[----:B---3--:R-:W-:Y:S05]  /*3e60*/  @!P0 NANOSLEEP.SYNCS 0x989680 ;  /* 0x009896800000895d */ /* 0x008fea0003900000 */
[----:B------:R-:W3:Y:S02]  /*3e70*/  @!P0 SYNCS.PHASECHK.TRANS64 P0, [R3+URZ+0x10], R61 ;  /* 0x0000103d030085a7 */ /* 0x000ee400080010ff */
[----:B---3--:R-:W-:Y:S05]  /*3e80*/  @!P0 BRA `(.L_x_60) ;  /* 0xfffffffc00f08947 */ /* 0x008fea000383ffff */
[----:B------:R-:W-:Y:S05]  /*3e90*/  BRA `(.L_x_36) ;  /* 0xffffffe400f07947 */ /* 0x000fea000383ffff */
.L_x_61:
[----:B------:R-:W-:-:S00]  /*3ea0*/  BRA `(.L_x_61) ;  /* 0xfffffffc00fc7947 */ /* 0x000fc0000383ffff */
[----:B------:R-:W-:-:S00]  /*3eb0*/  NOP ;  /* 0x0000000000007918 */ /* 0x000fc00000000000 */
        /* <DEDUP_REMOVED lines=12> */
.L_x_62:


//--------------------- .nv.shared.kernel_cutlass_kernel_cudnnnative_sparse_attentionselectionNSA_select_attn_fwd_hmmaHopperSelectAttentionFwd_object_at__CopyAtom_ThrID10_TVLayoutSrc112801_TVLayoutDst112801_Valuetypef16_te_0 --------------------------
	.section	.nv.shared.kernel_cutlass_kernel_cudnnnative_sparse_attentionselectionNSA_select_attn_fwd_hmmaHopperSelectAttentionFwd_object_at__CopyAtom_ThrID10_TVLayoutSrc112801_TVLayoutDst112801_Valuetypef16_te_0,"aw",@nobits
	.sectionflags	@""
	.align	1024
	.zero		1024


//--------------------- .nv.shared.reserved.0     --------------------------
	.section	.nv.shared.reserved.0,"aw",@nobits
	.weak		__nv_reservedSMEM_offset_0_alias
	.size		__nv_reservedSMEM_offset_0_alias, 0, 64
	.other		__nv_reservedSMEM_offset_0_alias,@"STO_CUDA_RESERVED_SHARED STV_DEFAULT"
__nv_reservedSMEM_offset_0_alias:
	.zero		0
	.zero		64


//--------------------- .nv.constant0.kernel_cutlass_kernel_cudnnnative_sparse_attentionselectionNSA_select_attn_fwd_hmmaHopperSelectAttentionFwd_object_at__CopyAtom_ThrID10_TVLayoutSrc112801_TVLayoutDst112801_Valuetypef16_te_0 --------------------------
	.section	.nv.constant0.kernel_cutlass_kernel_cudnnnative_sparse_attentionselectionNSA_select_attn_fwd_hmmaHopperSelectAttentionFwd_object_at__CopyAtom_ThrID10_TVLayoutSrc112801_TVLayoutDst112801_Valuetypef16_te_0,"a",@progbits
	.sectionflags	@""
	.align	4
.nv.constant0.kernel_cutlass_kernel_cudnnnative_sparse_attentionselectionNSA_select_attn_fwd_hmmaHopperSelectAttentionFwd_object_at__CopyAtom_ThrID10_TVLayoutSrc112801_TVLayoutDst112801_Valuetypef16_te_0:
	.zero		1452


//--------------------- SYMBOLS --------------------------

	.type		.nv.reservedSmem.offset0,@object
	.size		.nv.reservedSmem.offset0,0x4
	.type		.nv.reservedSmem.cap,@object
	.size		.nv.reservedSmem.cap,0x4
